// auto-generated by cutlass_sweep.gemm — config: {"arch": "sm_90", "cluster_m": 1, "cluster_n": 1, "dtype": "e4m3", "dtype_b": "e4m3", "layout": "nt", "stages": 5, "tile_k": 32, "tile_m": 128, "tile_n": 128}
#include "cutlass/cutlass.h"
#include "cutlass/gemm/collective/collective_builder.hpp"
#include "cutlass/gemm/device/gemm_universal_adapter.h"
#include "cutlass/gemm/kernel/gemm_universal.hpp"
#include "cutlass/epilogue/collective/collective_builder.hpp"

using ElemA = cutlass::float_e4m3_t;
using ElemB = cutlass::float_e4m3_t;
using ElemCD = cutlass::float_e4m3_t;
using Acc  = float;
using TileShape    = cute::Shape<cute::_128, cute::_128, cute::_32>;
using ClusterShape = cute::Shape<cute::_1, cute::_1, cute::_1>;

using CollectiveEpilogue = typename cutlass::epilogue::collective::CollectiveBuilder<
    cutlass::arch::Sm90, cutlass::arch::OpClassTensorOp,
    TileShape, ClusterShape,
    cutlass::epilogue::collective::EpilogueTileAuto,
    Acc, Acc,
    ElemCD, cutlass::layout::RowMajor, 128 / cutlass::sizeof_bits<ElemCD>::value,
    ElemCD, cutlass::layout::RowMajor, 128 / cutlass::sizeof_bits<ElemCD>::value,
    cutlass::epilogue::collective::EpilogueScheduleAuto
  >::CollectiveOp;

using CollectiveMainloop = typename cutlass::gemm::collective::CollectiveBuilder<
    cutlass::arch::Sm90, cutlass::arch::OpClassTensorOp,
    ElemA, cutlass::layout::RowMajor, 128 / cutlass::sizeof_bits<ElemA>::value,
    ElemB, cutlass::layout::ColumnMajor, 128 / cutlass::sizeof_bits<ElemB>::value,
    Acc,
    TileShape, ClusterShape,
    cutlass::gemm::collective::StageCount<5>,
    cutlass::gemm::collective::KernelScheduleAuto
  >::CollectiveOp;

using GemmKernel = cutlass::gemm::kernel::GemmUniversal<
    cute::Shape<int,int,int,int>,
    CollectiveMainloop,
    CollectiveEpilogue
>;
using Gemm = cutlass::gemm::device::GemmUniversalAdapter<GemmKernel>;

// Force the device kernel symbol into the cubin without needing a host main.
auto* _anchor = &cutlass::device_kernel<GemmKernel>;


// ===== COMPILED SASS (sm_90a) =====

	.target	sm_90a

	.elftype	@"ET_EXEC"


//--------------------- .note.nv.tkinfo           --------------------------
	.section	.note.nv.tkinfo,"",@"SHT_NOTE"
	.sectionflags	@"SHF_NOTE_NV_TKINFO"
	.tkinfo
        /*0018*/ 	.word	0x00000002
        /*0030*/ 	.string	""
        /*0030*/ 	.string	"ptxas"
        /*0030*/ 	.string	"Cuda compilation tools, release 13.0, V13.0.88"
        /*0030*/ 	.string	"Build cuda_13.0.r13.0/compiler.36424714_0"
        /*0030*/ 	.string	"-arch sm_90a -m 64 "



//--------------------- .note.nv.cuinfo           --------------------------
	.section	.note.nv.cuinfo,"",@"SHT_NOTE"
	.sectionflags	@"SHF_NOTE_NV_CUINFO"
        /*0018*/ 	.short	0x0002
        /*001a*/ 	.short	0x005a
        /*001c*/ 	.short	0x0082
	.zero		2


//--------------------- .nv.info                  --------------------------
	.section	.nv.info,"",@"SHT_CUDA_INFO"
	.align	4


	//----- nvinfo : EIATTR_REGCOUNT
	.align		4
        /*0000*/ 	.byte	0x04, 0x2f
        /*0002*/ 	.short	(.L_12 - .L_11)
	.align		4
.L_11:
        /*0004*/ 	.word	index@(_ZN7cutlass13device_kernelINS_4gemm6kernel13GemmUniversalIN4cute5tupleIJiiiiEEENS1_10collective13CollectiveMmaINS1_37MainloopSm90TmaGmmaWarpSpecializedFP8ILi5ENS5_IJNS4_1CILi1EEESB_SB_EEENS1_35KernelTmaWarpSpecializedCooperativeEEENS5_IJNSA_ILi128EEESF_NSA_ILi32EEEEEENS_12float_e4m3_tENS5_IJlSB_lEEESI_SJ_NS4_8TiledMMAINS4_8MMA_AtomIJNS4_4SM904GMMA31MMA_64x128x32_F32E4M3E4M3_SS_TNILNSN_7ScaleInE1ELSP_1EEEEEENS4_6LayoutINS5_IJNSA_ILi2EEESB_SB_EEENS5_IJSB_NSA_ILi0EEESV_EEEEENS5_IJNS4_10UnderscoreESY_SY_EEEEENS4_13SM90_TMA_LOADENS4_14ComposedLayoutINS4_7SwizzleILi1ELi4ELi3EEENS4_18smem_ptr_flag_bitsILi8EEENSS_INS5_IJNSA_ILi8EEESG_EEENS5_IJSG_SB_EEEEEEEvNS4_8identityES11_S1B_vS1C_EENS_8epilogue10collective6detail29Sm90TmaWarpSpecializedAdapterINS1F_15DefaultEpilogueISI_SJ_SJ_NS1E_6thread17LinearCombinationISI_Li1EffLNS1J_9ScaleType4KindE0ELNS_15FloatRoundStyleE2ESI_EENS1_15EpilogueDefaultEEEEEvvEEEEvNT_6ParamsE)
        /*0008*/ 	.word	0x000000a8


	//----- nvinfo : EIATTR_FRAME_SIZE
	.align		4
.L_12:
        /*000c*/ 	.byte	0x04, 0x11
        /*000e*/ 	.short	(.L_14 - .L_13)
	.align		4
.L_13:
        /*0010*/ 	.word	index@(_ZN7cutlass13device_kernelINS_4gemm6kernel13GemmUniversalIN4cute5tupleIJiiiiEEENS1_10collective13CollectiveMmaINS1_37MainloopSm90TmaGmmaWarpSpecializedFP8ILi5ENS5_IJNS4_1CILi1EEESB_SB_EEENS1_35KernelTmaWarpSpecializedCooperativeEEENS5_IJNSA_ILi128EEESF_NSA_ILi32EEEEEENS_12float_e4m3_tENS5_IJlSB_lEEESI_SJ_NS4_8TiledMMAINS4_8MMA_AtomIJNS4_4SM904GMMA31MMA_64x128x32_F32E4M3E4M3_SS_TNILNSN_7ScaleInE1ELSP_1EEEEEENS4_6LayoutINS5_IJNSA_ILi2EEESB_SB_EEENS5_IJSB_NSA_ILi0EEESV_EEEEENS5_IJNS4_10UnderscoreESY_SY_EEEEENS4_13SM90_TMA_LOADENS4_14ComposedLayoutINS4_7SwizzleILi1ELi4ELi3EEENS4_18smem_ptr_flag_bitsILi8EEENSS_INS5_IJNSA_ILi8EEESG_EEENS5_IJSG_SB_EEEEEEEvNS4_8identityES11_S1B_vS1C_EENS_8epilogue10collective6detail29Sm90TmaWarpSpecializedAdapterINS1F_15DefaultEpilogueISI_SJ_SJ_NS1E_6thread17LinearCombinationISI_Li1EffLNS1J_9ScaleType4KindE0ELNS_15FloatRoundStyleE2ESI_EENS1_15EpilogueDefaultEEEEEvvEEEEvNT_6ParamsE)
        /*0014*/ 	.word	0x00000000


	//----- nvinfo : EIATTR_MIN_STACK_SIZE
	.align		4
.L_14:
        /*0018*/ 	.byte	0x04, 0x12
        /*001a*/ 	.short	(.L_16 - .L_15)
	.align		4
.L_15:
        /*001c*/ 	.word	index@(_ZN7cutlass13device_kernelINS_4gemm6kernel13GemmUniversalIN4cute5tupleIJiiiiEEENS1_10collective13CollectiveMmaINS1_37MainloopSm90TmaGmmaWarpSpecializedFP8ILi5ENS5_IJNS4_1CILi1EEESB_SB_EEENS1_35KernelTmaWarpSpecializedCooperativeEEENS5_IJNSA_ILi128EEESF_NSA_ILi32EEEEEENS_12float_e4m3_tENS5_IJlSB_lEEESI_SJ_NS4_8TiledMMAINS4_8MMA_AtomIJNS4_4SM904GMMA31MMA_64x128x32_F32E4M3E4M3_SS_TNILNSN_7ScaleInE1ELSP_1EEEEEENS4_6LayoutINS5_IJNSA_ILi2EEESB_SB_EEENS5_IJSB_NSA_ILi0EEESV_EEEEENS5_IJNS4_10UnderscoreESY_SY_EEEEENS4_13SM90_TMA_LOADENS4_14ComposedLayoutINS4_7SwizzleILi1ELi4ELi3EEENS4_18smem_ptr_flag_bitsILi8EEENSS_INS5_IJNSA_ILi8EEESG_EEENS5_IJSG_SB_EEEEEEEvNS4_8identityES11_S1B_vS1C_EENS_8epilogue10collective6detail29Sm90TmaWarpSpecializedAdapterINS1F_15DefaultEpilogueISI_SJ_SJ_NS1E_6thread17LinearCombinationISI_Li1EffLNS1J_9ScaleType4KindE0ELNS_15FloatRoundStyleE2ESI_EENS1_15EpilogueDefaultEEEEEvvEEEEvNT_6ParamsE)
        /*0020*/ 	.word	0x00000000
.L_16:


//--------------------- .nv.compat                --------------------------
	.section	.nv.compat,"",@"SHT_CUDA_COMPAT_INFO"
	.align	4
        /*0000*/ 	.byte	0x02, 0x09, 0x01, 0x00, 0x02, 0x02, 0x04, 0x00, 0x02, 0x05, 0x05, 0x00, 0x03, 0x07, 0x01, 0x01
        /*0010*/ 	.byte	0x02, 0x03, 0x01, 0x00, 0x02, 0x06, 0x01, 0x00, 0x04, 0x0b, 0x08, 0x00, 0x00, 0x00, 0x00, 0x00
        /*0020*/ 	.byte	0x00, 0x00, 0x00, 0x00


//--------------------- .nv.info._ZN7cutlass13device_kernelINS_4gemm6kernel13GemmUniversalIN4cute5tupleIJiiiiEEENS1_10collective13CollectiveMmaINS1_37MainloopSm90TmaGmmaWarpSpecializedFP8ILi5ENS5_IJNS4_1CILi1EEESB_SB_EEENS1_35KernelTmaWarpSpecializedCooperativeEEENS5_IJNSA_ILi128EEESF_NSA_ILi32EEEEEENS_12float_e4m3_tENS5_IJlSB_lEEESI_SJ_NS4_8TiledMMAINS4_8MMA_AtomIJNS4_4SM904GMMA31MMA_64x128x32_F32E4M3E4M3_SS_TNILNSN_7ScaleInE1ELSP_1EEEEEENS4_6LayoutINS5_IJNSA_ILi2EEESB_SB_EEENS5_IJSB_NSA_ILi0EEESV_EEEEENS5_IJNS4_10UnderscoreESY_SY_EEEEENS4_13SM90_TMA_LOADENS4_14ComposedLayoutINS4_7SwizzleILi1ELi4ELi3EEENS4_18smem_ptr_flag_bitsILi8EEENSS_INS5_IJNSA_ILi8EEESG_EEENS5_IJSG_SB_EEEEEEEvNS4_8identityES11_S1B_vS1C_EENS_8epilogue10collective6detail29Sm90TmaWarpSpecializedAdapterINS1F_15DefaultEpilogueISI_SJ_SJ_NS1E_6thread17LinearCombinationISI_Li1EffLNS1J_9ScaleType4KindE0ELNS_15FloatRoundStyleE2ESI_EENS1_15EpilogueDefaultEEEEEvvEEEEvNT_6ParamsE --------------------------
	.section	.nv.info._ZN7cutlass13device_kernelINS_4gemm6kernel13GemmUniversalIN4cute5tupleIJiiiiEEENS1_10collective13CollectiveMmaINS1_37MainloopSm90TmaGmmaWarpSpecializedFP8ILi5ENS5_IJNS4_1CILi1EEESB_SB_EEENS1_35KernelTmaWarpSpecializedCooperativeEEENS5_IJNSA_ILi128EEESF_NSA_ILi32EEEEEENS_12float_e4m3_tENS5_IJlSB_lEEESI_SJ_NS4_8TiledMMAINS4_8MMA_AtomIJNS4_4SM904GMMA31MMA_64x128x32_F32E4M3E4M3_SS_TNILNSN_7ScaleInE1ELSP_1EEEEEENS4_6LayoutINS5_IJNSA_ILi2EEESB_SB_EEENS5_IJSB_NSA_ILi0EEESV_EEEEENS5_IJNS4_10UnderscoreESY_SY_EEEEENS4_13SM90_TMA_LOADENS4_14ComposedLayoutINS4_7SwizzleILi1ELi4ELi3EEENS4_18smem_ptr_flag_bitsILi8EEENSS_INS5_IJNSA_ILi8EEESG_EEENS5_IJSG_SB_EEEEEEEvNS4_8identityES11_S1B_vS1C_EENS_8epilogue10collective6detail29Sm90TmaWarpSpecializedAdapterINS1F_15DefaultEpilogueISI_SJ_SJ_NS1E_6thread17LinearCombinationISI_Li1EffLNS1J_9ScaleType4KindE0ELNS_15FloatRoundStyleE2ESI_EENS1_15EpilogueDefaultEEEEEvvEEEEvNT_6ParamsE,"",@"SHT_CUDA_INFO"
	.sectionflags	@""
	.align	4


	//----- nvinfo : EIATTR_CUDA_API_VERSION
	.align		4
        /*0000*/ 	.byte	0x04, 0x37
        /*0002*/ 	.short	(.L_18 - .L_17)
.L_17:
        /*0004*/ 	.word	0x00000082


	//----- nvinfo : EIATTR_KPARAM_INFO
	.align		4
.L_18:
        /*0008*/ 	.byte	0x04, 0x17
        /*000a*/ 	.short	(.L_20 - .L_19)
.L_19:
        /*000c*/ 	.word	0x00000000
        /*0010*/ 	.short	0x0000
        /*0012*/ 	.short	0x0070
        /*0014*/ 	.byte	0x00, 0xf0, 0x01, 0x10


	//----- nvinfo : EIATTR_SPARSE_MMA_MASK
	.align		4
.L_20:
        /*0018*/ 	.byte	0x03, 0x50
        /*001a*/ 	.short	0x0000


	//----- nvinfo : EIATTR_MAXREG_COUNT
	.align		4
        /*001c*/ 	.byte	0x03, 0x1b
        /*001e*/ 	.short	0x00a8


	//----- nvinfo : EIATTR_NUM_BARRIERS
	.align		4
        /*0020*/ 	.byte	0x02, 0x4c
        /*0022*/ 	.byte	0x01
	.zero		1


	//----- nvinfo : EIATTR_MERCURY_ISA_VERSION
	.align		4
        /*0024*/ 	.byte	0x03, 0x5f
        /*0026*/ 	.short	0x0101


	//----- nvinfo : EIATTR_INT_WARP_WIDE_INSTR_OFFSETS
	.align		4
        /*0028*/ 	.byte	0x04, 0x31
        /*002a*/ 	.short	(.L_22 - .L_21)


	//   ....[0]....
.L_21:
        /*002c*/ 	.word	0x000003f0


	//   ....[1]....
        /*0030*/ 	.word	0x00000400


	//   ....[2]....
        /*0034*/ 	.word	0x000004f0


	//----- nvinfo : EIATTR_COOP_GROUP_MASK_REGIDS
	.align		4
.L_22:
        /*0038*/ 	.byte	0x04, 0x29
        /*003a*/ 	.short	(.L_24 - .L_23)


	//   ....[0]....
.L_23:
        /*003c*/ 	.word	0xffffffff


	//   ....[1]....
        /*0040*/ 	.word	0xffffffff


	//   ....[2]....
        /*0044*/ 	.word	0xffffffff


	//   ....[3]....
        /*0048*/ 	.word	0xffffffff


	//   ....[4]....
        /*004c*/ 	.word	0xffffffff


	//----- nvinfo : EIATTR_COOP_GROUP_INSTR_OFFSETS
	.align		4
.L_24:
        /*0050*/ 	.byte	0x04, 0x28
        /*0052*/ 	.short	(.L_26 - .L_25)


	//   ....[0]....
.L_25:
        /*0054*/ 	.word	0x00000060


	//   ....[1]....
        /*0058*/ 	.word	0x00000070


	//   ....[2]....
        /*005c*/ 	.word	0x00000130


	//   ....[3]....
        /*0060*/ 	.word	0x000002e0


	//   ....[4]....
        /*0064*/ 	.word	0x00000fe0


	//----- nvinfo : EIATTR_REG_RECONFIG
	.align		4
.L_26:
        /*0068*/ 	.byte	0x01, 0x54
	.zero		2


	//----- nvinfo : EIATTR_MBARRIER_INSTR_OFFSETS
	.align		4
        /*006c*/ 	.byte	0x04, 0x39
        /*006e*/ 	.short	(.L_28 - .L_27)


	//   ....[0]....
.L_27:
        /*0070*/ 	.word	0x00000230
        /*0074*/ 	.word	0x000000ff
        /*0078*/ 	.word	0x00000000
        /*007c*/ 	.short	0x0100
        /*007e*/ 	.byte	0x08
	.zero		1


	//   ....[1]....
        /*0080*/ 	.word	0x00000240
        /*0084*/ 	.word	0x000000ff
        /*0088*/ 	.word	0x00000028
        /*008c*/ 	.short	0x0100
        /*008e*/ 	.byte	0x08
	.zero		1


	//   ....[2]....
        /*0090*/ 	.word	0x00000250
        /*0094*/ 	.word	0x000000ff
        /*0098*/ 	.word	0x00000008
        /*009c*/ 	.short	0x0100
        /*009e*/ 	.byte	0x08
	.zero		1


	//   ....[3]....
        /*00a0*/ 	.word	0x00000260
        /*00a4*/ 	.word	0x000000ff
        /*00a8*/ 	.word	0x00000030
        /*00ac*/ 	.short	0x0100
        /*00ae*/ 	.byte	0x08
	.zero		1


	//   ....[4]....
        /*00b0*/ 	.word	0x00000270
        /*00b4*/ 	.word	0x000000ff
        /*00b8*/ 	.word	0x00000010
        /*00bc*/ 	.short	0x0100
        /*00be*/ 	.byte	0x08
	.zero		1


	//   ....[5]....
        /*00c0*/ 	.word	0x00000280
        /*00c4*/ 	.word	0x000000ff
        /*00c8*/ 	.word	0x00000038
        /*00cc*/ 	.short	0x0100
        /*00ce*/ 	.byte	0x08
	.zero		1


	//   ....[6]....
        /*00d0*/ 	.word	0x00000290
        /*00d4*/ 	.word	0x000000ff
        /*00d8*/ 	.word	0x00000018
        /*00dc*/ 	.short	0x0100
        /*00de*/ 	.byte	0x08
	.zero		1


	//   ....[7]....
        /*00e0*/ 	.word	0x000002a0
        /*00e4*/ 	.word	0x000000ff
        /*00e8*/ 	.word	0x00000040
        /*00ec*/ 	.short	0x0100
        /*00ee*/ 	.byte	0x08
	.zero		1


	//   ....[8]....
        /*00f0*/ 	.word	0x000002b0
        /*00f4*/ 	.word	0x000000ff
        /*00f8*/ 	.word	0x00000020
        /*00fc*/ 	.short	0x0100
        /*00fe*/ 	.byte	0x08
	.zero		1


	//   ....[9]....
        /*0100*/ 	.word	0x000002c0
        /*0104*/ 	.word	0x000000ff
        /*0108*/ 	.word	0x00000048
        /*010c*/ 	.short	0x0100
        /*010e*/ 	.byte	0x08
	.zero		1


	//   ....[10]....
        /*0110*/ 	.word	0x00000540
        /*0114*/ 	.word	0x000000ff
        /*0118*/ 	.word	0x00000060
        /*011c*/ 	.short	0x0100
        /*011e*/ 	.byte	0x06
	.zero		1


	//   ....[11]....
        /*0120*/ 	.word	0x000005a0
        /*0124*/ 	.word	0x000000ff
        /*0128*/ 	.word	0x00000068
        /*012c*/ 	.short	0x0100
        /*012e*/ 	.byte	0x06
	.zero		1


	//   ....[12]....
        /*0130*/ 	.word	0x00001510
        /*0134*/ 	.word	0x000000ff
        /*0138*/ 	.word	0x00000000
        /*013c*/ 	.short	0x010a
        /*013e*/ 	.byte	0x06
	.zero		1


	//   ....[13]....
        /*0140*/ 	.word	0x00001550
        /*0144*/ 	.word	0x000000ff
        /*0148*/ 	.word	0x00000000
        /*014c*/ 	.short	0x010a
        /*014e*/ 	.byte	0x06
	.zero		1


	//   ....[14]....
        /*0150*/ 	.word	0x00001e30
        /*0154*/ 	.word	0x000000ff
        /*0158*/ 	.word	0x00000000
        /*015c*/ 	.short	0x010a
        /*015e*/ 	.byte	0x0c
	.zero		1


	//   ....[15]....
        /*0160*/ 	.word	0x00001e70
        /*0164*/ 	.word	0x000000ff
        /*0168*/ 	.word	0x00000000
        /*016c*/ 	.short	0x010a
        /*016e*/ 	.byte	0x0c
	.zero		1


	//   ....[16]....
        /*0170*/ 	.word	0x00002450
        /*0174*/ 	.word	0x000000ff
        /*0178*/ 	.word	0x00000000
        /*017c*/ 	.short	0x0101
        /*017e*/ 	.byte	0x08
	.zero		1


	//   ....[17]....
        /*0180*/ 	.word	0x00002aa0
        /*0184*/ 	.word	0x000000ff
        /*0188*/ 	.word	0x00000000
        /*018c*/ 	.short	0x0101
        /*018e*/ 	.byte	0x08
	.zero		1


	//   ....[18]....
        /*0190*/ 	.word	0x00008430
        /*0194*/ 	.word	0x00000013
        /*0198*/ 	.word	0x00000028
        /*019c*/ 	.short	0x010a
        /*019e*/ 	.byte	0x3f
	.zero		1


	//   ....[19]....
        /*01a0*/ 	.word	0x000087b0
        /*01a4*/ 	.word	0x00000008
        /*01a8*/ 	.word	0x00000068
        /*01ac*/ 	.short	0x0101
        /*01ae*/ 	.byte	0x3f
	.zero		1


	//   ....[20]....
        /*01b0*/ 	.word	0x00008ec0
        /*01b4*/ 	.word	0x00000006
        /*01b8*/ 	.word	0x00000000
        /*01bc*/ 	.short	0x010a
        /*01be*/ 	.byte	0x3f
	.zero		1


	//   ....[21]....
        /*01c0*/ 	.word	0x00008f40
        /*01c4*/ 	.word	0x00000007
        /*01c8*/ 	.word	0x00000000
        /*01cc*/ 	.short	0x010a
        /*01ce*/ 	.byte	0x3f
	.zero		1


	//   ....[22]....
        /*01d0*/ 	.word	0x00008fd0
        /*01d4*/ 	.word	0x0000000a
        /*01d8*/ 	.word	0x00000000
        /*01dc*/ 	.short	0x010a
        /*01de*/ 	.byte	0x3f
	.zero		1


	//   ....[23]....
        /*01e0*/ 	.word	0x00009060
        /*01e4*/ 	.word	0x0000000b
        /*01e8*/ 	.word	0x00000000
        /*01ec*/ 	.short	0x010a
        /*01ee*/ 	.byte	0x3f
	.zero		1


	//   ....[24]....
        /*01f0*/ 	.word	0x000090f0
        /*01f4*/ 	.word	0x00000003
        /*01f8*/ 	.word	0x00000000
        /*01fc*/ 	.short	0x010a
        /*01fe*/ 	.byte	0x3f
	.zero		1


	//   ....[25]....
        /*0200*/ 	.word	0x00009160
        /*0204*/ 	.word	0x0000000b
        /*0208*/ 	.word	0x00000000
        /*020c*/ 	.short	0x010a
        /*020e*/ 	.byte	0x3f
	.zero		1


	//   ....[26]....
        /*0210*/ 	.word	0x000091c0
        /*0214*/ 	.word	0x0000008c
        /*0218*/ 	.word	0x00000000
        /*021c*/ 	.short	0x010a
        /*021e*/ 	.byte	0x3f
	.zero		1


	//   ....[27]....
        /*0220*/ 	.word	0x00009290
        /*0224*/ 	.word	0x00000013
        /*0228*/ 	.word	0x00000028
        /*022c*/ 	.short	0x010a
        /*022e*/ 	.byte	0x3f
	.zero		1


	//   ....[28]....
        /*0230*/ 	.word	0x00009370
        /*0234*/ 	.word	0x00000006
        /*0238*/ 	.word	0x00000000
        /*023c*/ 	.short	0x010a
        /*023e*/ 	.byte	0x3f
	.zero		1


	//   ....[29]....
        /*0240*/ 	.word	0x000093c0
        /*0244*/ 	.word	0x00000007
        /*0248*/ 	.word	0x00000000
        /*024c*/ 	.short	0x010a
        /*024e*/ 	.byte	0x3f
	.zero		1


	//   ....[30]....
        /*0250*/ 	.word	0x00009410
        /*0254*/ 	.word	0x0000000a
        /*0258*/ 	.word	0x00000000
        /*025c*/ 	.short	0x010a
        /*025e*/ 	.byte	0x3f
	.zero		1


	//   ....[31]....
        /*0260*/ 	.word	0x00009460
        /*0264*/ 	.word	0x0000000b
        /*0268*/ 	.word	0x00000000
        /*026c*/ 	.short	0x010a
        /*026e*/ 	.byte	0x3f
	.zero		1


	//----- nvinfo : EIATTR_NUM_MBARRIERS
	.align		4
.L_28:
        /*0270*/ 	.byte	0x03, 0x38
        /*0272*/ 	.short	0x000c


	//----- nvinfo : EIATTR_EXIT_INSTR_OFFSETS
	.align		4
        /*0274*/ 	.byte	0x04, 0x1c
        /*0276*/ 	.short	(.L_30 - .L_29)


	//   ....[0]....
.L_29:
        /*0278*/ 	.word	0x000005f0


	//   ....[1]....
        /*027c*/ 	.word	0x00000eb0


	//   ....[2]....
        /*0280*/ 	.word	0x00007aa0


	//   ....[3]....
        /*0284*/ 	.word	0x000080d0


	//   ....[4]....
        /*0288*/ 	.word	0x00009140


	//----- nvinfo : EIATTR_MAX_THREADS
	.align		4
.L_30:
        /*028c*/ 	.byte	0x04, 0x05
        /*028e*/ 	.short	(.L_32 - .L_31)
.L_31:
        /*0290*/ 	.word	0x00000180
        /*0294*/ 	.word	0x00000001
        /*0298*/ 	.word	0x00000001


	//----- nvinfo : EIATTR_CRS_STACK_SIZE
	.align		4
.L_32:
        /*029c*/ 	.byte	0x04, 0x1e
        /*029e*/ 	.short	(.L_34 - .L_33)
.L_33:
        /*02a0*/ 	.word	0x00000000


	//----- nvinfo : EIATTR_CBANK_PARAM_SIZE
	.align		4
.L_34:
        /*02a4*/ 	.byte	0x03, 0x19
        /*02a6*/ 	.short	0x0470


	//----- nvinfo : EIATTR_PARAM_CBANK
	.align		4
        /*02a8*/ 	.byte	0x04, 0x0a
        /*02aa*/ 	.short	(.L_36 - .L_35)
	.align		4
.L_35:
        /*02ac*/ 	.word	index@(.nv.constant0._ZN7cutlass13device_kernelINS_4gemm6kernel13GemmUniversalIN4cute5tupleIJiiiiEEENS1_10collective13CollectiveMmaINS1_37MainloopSm90TmaGmmaWarpSpecializedFP8ILi5ENS5_IJNS4_1CILi1EEESB_SB_EEENS1_35KernelTmaWarpSpecializedCooperativeEEENS5_IJNSA_ILi128EEESF_NSA_ILi32EEEEEENS_12float_e4m3_tENS5_IJlSB_lEEESI_SJ_NS4_8TiledMMAINS4_8MMA_AtomIJNS4_4SM904GMMA31MMA_64x128x32_F32E4M3E4M3_SS_TNILNSN_7ScaleInE1ELSP_1EEEEEENS4_6LayoutINS5_IJNSA_ILi2EEESB_SB_EEENS5_IJSB_NSA_ILi0EEESV_EEEEENS5_IJNS4_10UnderscoreESY_SY_EEEEENS4_13SM90_TMA_LOADENS4_14ComposedLayoutINS4_7SwizzleILi1ELi4ELi3EEENS4_18smem_ptr_flag_bitsILi8EEENSS_INS5_IJNSA_ILi8EEESG_EEENS5_IJSG_SB_EEEEEEEvNS4_8identityES11_S1B_vS1C_EENS_8epilogue10collective6detail29Sm90TmaWarpSpecializedAdapterINS1F_15DefaultEpilogueISI_SJ_SJ_NS1E_6thread17LinearCombinationISI_Li1EffLNS1J_9ScaleType4KindE0ELNS_15FloatRoundStyleE2ESI_EENS1_15EpilogueDefaultEEEEEvvEEEEvNT_6ParamsE)
        /*02b0*/ 	.short	0x0210
        /*02b2*/ 	.short	0x0470


	//----- nvinfo : EIATTR_SW_WAR
	.align		4
.L_36:
        /*02b4*/ 	.byte	0x04, 0x36
        /*02b6*/ 	.short	(.L_38 - .L_37)
.L_37:
        /*02b8*/ 	.word	0x00000008
.L_38:


//--------------------- .nv.callgraph             --------------------------
	.section	.nv.callgraph,"",@"SHT_CUDA_CALLGRAPH"
	.align	4
	.sectionentsize	8
	.align		4
        /*0000*/ 	.word	0x00000000
	.align		4
        /*0004*/ 	.word	0xffffffff
	.align		4
        /*0008*/ 	.word	0x00000000
	.align		4
        /*000c*/ 	.word	0xfffffffe
	.align		4
        /*0010*/ 	.word	0x00000000
	.align		4
        /*0014*/ 	.word	0xfffffffd
	.align		4
        /*0018*/ 	.word	0x00000000
	.align		4
        /*001c*/ 	.word	0xfffffffc


//--------------------- .nv.constant4             --------------------------
	.section	.nv.constant4,"a",@progbits
	.align	8
	.align		8
.nv.constant4:
        /*0000*/ 	.dword	_ZN40_INTERNAL_407b3486_4_k_cu_ac1ddf70_237104cuda3std3__45__cpo5beginE
	.align		8
        /*0008*/ 	.dword	_ZN40_INTERNAL_407b3486_4_k_cu_ac1ddf70_237104cuda3std3__45__cpo3endE
	.align		8
        /*0010*/ 	.dword	_ZN40_INTERNAL_407b3486_4_k_cu_ac1ddf70_237104cuda3std3__45__cpo6cbeginE
	.align		8
        /*0018*/ 	.dword	_ZN40_INTERNAL_407b3486_4_k_cu_ac1ddf70_237104cuda3std3__45__cpo4cendE
	.align		8
        /*0020*/ 	.dword	_ZN40_INTERNAL_407b3486_4_k_cu_ac1ddf70_237104cuda3std3__442_GLOBAL__N__407b3486_4_k_cu_ac1ddf70_237106ignoreE
	.align		8
        /*0028*/ 	.dword	_ZN40_INTERNAL_407b3486_4_k_cu_ac1ddf70_237104cuda3std3__419piecewise_constructE
	.align		8
        /*0030*/ 	.dword	_ZN40_INTERNAL_407b3486_4_k_cu_ac1ddf70_237104cuda3std3__48in_placeE
	.align		8
        /*0038*/ 	.dword	_ZN40_INTERNAL_407b3486_4_k_cu_ac1ddf70_237104cuda3std6ranges3__45__cpo4swapE
	.align		8
        /*0040*/ 	.dword	_ZN40_INTERNAL_407b3486_4_k_cu_ac1ddf70_237104cuda3std6ranges3__45__cpo9iter_moveE
	.align		8
        /*0048*/ 	.dword	_ZN40_INTERNAL_407b3486_4_k_cu_ac1ddf70_237104cute7productE
	.align		8
        /*0050*/ 	.dword	_ZN40_INTERNAL_407b3486_4_k_cu_ac1ddf70_237104cute1_E


//--------------------- .text._ZN7cutlass13device_kernelINS_4gemm6kernel13GemmUniversalIN4cute5tupleIJiiiiEEENS1_10collective13CollectiveMmaINS1_37MainloopSm90TmaGmmaWarpSpecializedFP8ILi5ENS5_IJNS4_1CILi1EEESB_SB_EEENS1_35KernelTmaWarpSpecializedCooperativeEEENS5_IJNSA_ILi128EEESF_NSA_ILi32EEEEEENS_12float_e4m3_tENS5_IJlSB_lEEESI_SJ_NS4_8TiledMMAINS4_8MMA_AtomIJNS4_4SM904GMMA31MMA_64x128x32_F32E4M3E4M3_SS_TNILNSN_7ScaleInE1ELSP_1EEEEEENS4_6LayoutINS5_IJNSA_ILi2EEESB_SB_EEENS5_IJSB_NSA_ILi0EEESV_EEEEENS5_IJNS4_10UnderscoreESY_SY_EEEEENS4_13SM90_TMA_LOADENS4_14ComposedLayoutINS4_7SwizzleILi1ELi4ELi3EEENS4_18smem_ptr_flag_bitsILi8EEENSS_INS5_IJNSA_ILi8EEESG_EEENS5_IJSG_SB_EEEEEEEvNS4_8identityES11_S1B_vS1C_EENS_8epilogue10collective6detail29Sm90TmaWarpSpecializedAdapterINS1F_15DefaultEpilogueISI_SJ_SJ_NS1E_6thread17LinearCombinationISI_Li1EffLNS1J_9ScaleType4KindE0ELNS_15FloatRoundStyleE2ESI_EENS1_15EpilogueDefaultEEEEEvvEEEEvNT_6ParamsE --------------------------
	.section	.text._ZN7cutlass13device_kernelINS_4gemm6kernel13GemmUniversalIN4cute5tupleIJiiiiEEENS1_10collective13CollectiveMmaINS1_37MainloopSm90TmaGmmaWarpSpecializedFP8ILi5ENS5_IJNS4_1CILi1EEESB_SB_EEENS1_35KernelTmaWarpSpecializedCooperativeEEENS5_IJNSA_ILi128EEESF_NSA_ILi32EEEEEENS_12float_e4m3_tENS5_IJlSB_lEEESI_SJ_NS4_8TiledMMAINS4_8MMA_AtomIJNS4_4SM904GMMA31MMA_64x128x32_F32E4M3E4M3_SS_TNILNSN_7ScaleInE1ELSP_1EEEEEENS4_6LayoutINS5_IJNSA_ILi2EEESB_SB_EEENS5_IJSB_NSA_ILi0EEESV_EEEEENS5_IJNS4_10UnderscoreESY_SY_EEEEENS4_13SM90_TMA_LOADENS4_14ComposedLayoutINS4_7SwizzleILi1ELi4ELi3EEENS4_18smem_ptr_flag_bitsILi8EEENSS_INS5_IJNSA_ILi8EEESG_EEENS5_IJSG_SB_EEEEEEEvNS4_8identityES11_S1B_vS1C_EENS_8epilogue10collective6detail29Sm90TmaWarpSpecializedAdapterINS1F_15DefaultEpilogueISI_SJ_SJ_NS1E_6thread17LinearCombinationISI_Li1EffLNS1J_9ScaleType4KindE0ELNS_15FloatRoundStyleE2ESI_EENS1_15EpilogueDefaultEEEEEvvEEEEvNT_6ParamsE,"ax",@progbits
	.align	128
.text._ZN7cutlass13device_kernelINS_4gemm6kernel13GemmUniversalIN4cute5tupleIJiiiiEEENS1_10collective13CollectiveMmaINS1_37MainloopSm90TmaGmmaWarpSpecializedFP8ILi5ENS5_IJNS4_1CILi1EEESB_SB_EEENS1_35KernelTmaWarpSpecializedCooperativeEEENS5_IJNSA_ILi128EEESF_NSA_ILi32EEEEEENS_12float_e4m3_tENS5_IJlSB_lEEESI_SJ_NS4_8TiledMMAINS4_8MMA_AtomIJNS4_4SM904GMMA31MMA_64x128x32_F32E4M3E4M3_SS_TNILNSN_7ScaleInE1ELSP_1EEEEEENS4_6LayoutINS5_IJNSA_ILi2EEESB_SB_EEENS5_IJSB_NSA_ILi0EEESV_EEEEENS5_IJNS4_10UnderscoreESY_SY_EEEEENS4_13SM90_TMA_LOADENS4_14ComposedLayoutINS4_7SwizzleILi1ELi4ELi3EEENS4_18smem_ptr_flag_bitsILi8EEENSS_INS5_IJNSA_ILi8EEESG_EEENS5_IJSG_SB_EEEEEEEvNS4_8identityES11_S1B_vS1C_EENS_8epilogue10collective6detail29Sm90TmaWarpSpecializedAdapterINS1F_15DefaultEpilogueISI_SJ_SJ_NS1E_6thread17LinearCombinationISI_Li1EffLNS1J_9ScaleType4KindE0ELNS_15FloatRoundStyleE2ESI_EENS1_15EpilogueDefaultEEEEEvvEEEEvNT_6ParamsE:
        .type           _ZN7cutlass13device_kernelINS_4gemm6kernel13GemmUniversalIN4cute5tupleIJiiiiEEENS1_10collective13CollectiveMmaINS1_37MainloopSm90TmaGmmaWarpSpecializedFP8ILi5ENS5_IJNS4_1CILi1EEESB_SB_EEENS1_35KernelTmaWarpSpecializedCooperativeEEENS5_IJNSA_ILi128EEESF_NSA_ILi32EEEEEENS_12float_e4m3_tENS5_IJlSB_lEEESI_SJ_NS4_8TiledMMAINS4_8MMA_AtomIJNS4_4SM904GMMA31MMA_64x128x32_F32E4M3E4M3_SS_TNILNSN_7ScaleInE1ELSP_1EEEEEENS4_6LayoutINS5_IJNSA_ILi2EEESB_SB_EEENS5_IJSB_NSA_ILi0EEESV_EEEEENS5_IJNS4_10UnderscoreESY_SY_EEEEENS4_13SM90_TMA_LOADENS4_14ComposedLayoutINS4_7SwizzleILi1ELi4ELi3EEENS4_18smem_ptr_flag_bitsILi8EEENSS_INS5_IJNSA_ILi8EEESG_EEENS5_IJSG_SB_EEEEEEEvNS4_8identityES11_S1B_vS1C_EENS_8epilogue10collective6detail29Sm90TmaWarpSpecializedAdapterINS1F_15DefaultEpilogueISI_SJ_SJ_NS1E_6thread17LinearCombinationISI_Li1EffLNS1J_9ScaleType4KindE0ELNS_15FloatRoundStyleE2ESI_EENS1_15EpilogueDefaultEEEEEvvEEEEvNT_6ParamsE,@function
        .size           _ZN7cutlass13device_kernelINS_4gemm6kernel13GemmUniversalIN4cute5tupleIJiiiiEEENS1_10collective13CollectiveMmaINS1_37MainloopSm90TmaGmmaWarpSpecializedFP8ILi5ENS5_IJNS4_1CILi1EEESB_SB_EEENS1_35KernelTmaWarpSpecializedCooperativeEEENS5_IJNSA_ILi128EEESF_NSA_ILi32EEEEEENS_12float_e4m3_tENS5_IJlSB_lEEESI_SJ_NS4_8TiledMMAINS4_8MMA_AtomIJNS4_4SM904GMMA31MMA_64x128x32_F32E4M3E4M3_SS_TNILNSN_7ScaleInE1ELSP_1EEEEEENS4_6LayoutINS5_IJNSA_ILi2EEESB_SB_EEENS5_IJSB_NSA_ILi0EEESV_EEEEENS5_IJNS4_10UnderscoreESY_SY_EEEEENS4_13SM90_TMA_LOADENS4_14ComposedLayoutINS4_7SwizzleILi1ELi4ELi3EEENS4_18smem_ptr_flag_bitsILi8EEENSS_INS5_IJNSA_ILi8EEESG_EEENS5_IJSG_SB_EEEEEEEvNS4_8identityES11_S1B_vS1C_EENS_8epilogue10collective6detail29Sm90TmaWarpSpecializedAdapterINS1F_15DefaultEpilogueISI_SJ_SJ_NS1E_6thread17LinearCombinationISI_Li1EffLNS1J_9ScaleType4KindE0ELNS_15FloatRoundStyleE2ESI_EENS1_15EpilogueDefaultEEEEEvvEEEEvNT_6ParamsE,(.L_x_203 - _ZN7cutlass13device_kernelINS_4gemm6kernel13GemmUniversalIN4cute5tupleIJiiiiEEENS1_10collective13CollectiveMmaINS1_37MainloopSm90TmaGmmaWarpSpecializedFP8ILi5ENS5_IJNS4_1CILi1EEESB_SB_EEENS1_35KernelTmaWarpSpecializedCooperativeEEENS5_IJNSA_ILi128EEESF_NSA_ILi32EEEEEENS_12float_e4m3_tENS5_IJlSB_lEEESI_SJ_NS4_8TiledMMAINS4_8MMA_AtomIJNS4_4SM904GMMA31MMA_64x128x32_F32E4M3E4M3_SS_TNILNSN_7ScaleInE1ELSP_1EEEEEENS4_6LayoutINS5_IJNSA_ILi2EEESB_SB_EEENS5_IJSB_NSA_ILi0EEESV_EEEEENS5_IJNS4_10UnderscoreESY_SY_EEEEENS4_13SM90_TMA_LOADENS4_14ComposedLayoutINS4_7SwizzleILi1ELi4ELi3EEENS4_18smem_ptr_flag_bitsILi8EEENSS_INS5_IJNSA_ILi8EEESG_EEENS5_IJSG_SB_EEEEEEEvNS4_8identityES11_S1B_vS1C_EENS_8epilogue10collective6detail29Sm90TmaWarpSpecializedAdapterINS1F_15DefaultEpilogueISI_SJ_SJ_NS1E_6thread17LinearCombinationISI_Li1EffLNS1J_9ScaleType4KindE0ELNS_15FloatRoundStyleE2ESI_EENS1_15EpilogueDefaultEEEEEvvEEEEvNT_6ParamsE)
        .other          _ZN7cutlass13device_kernelINS_4gemm6kernel13GemmUniversalIN4cute5tupleIJiiiiEEENS1_10collective13CollectiveMmaINS1_37MainloopSm90TmaGmmaWarpSpecializedFP8ILi5ENS5_IJNS4_1CILi1EEESB_SB_EEENS1_35KernelTmaWarpSpecializedCooperativeEEENS5_IJNSA_ILi128EEESF_NSA_ILi32EEEEEENS_12float_e4m3_tENS5_IJlSB_lEEESI_SJ_NS4_8TiledMMAINS4_8MMA_AtomIJNS4_4SM904GMMA31MMA_64x128x32_F32E4M3E4M3_SS_TNILNSN_7ScaleInE1ELSP_1EEEEEENS4_6LayoutINS5_IJNSA_ILi2EEESB_SB_EEENS5_IJSB_NSA_ILi0EEESV_EEEEENS5_IJNS4_10UnderscoreESY_SY_EEEEENS4_13SM90_TMA_LOADENS4_14ComposedLayoutINS4_7SwizzleILi1ELi4ELi3EEENS4_18smem_ptr_flag_bitsILi8EEENSS_INS5_IJNSA_ILi8EEESG_EEENS5_IJSG_SB_EEEEEEEvNS4_8identityES11_S1B_vS1C_EENS_8epilogue10collective6detail29Sm90TmaWarpSpecializedAdapterINS1F_15DefaultEpilogueISI_SJ_SJ_NS1E_6thread17LinearCombinationISI_Li1EffLNS1J_9ScaleType4KindE0ELNS_15FloatRoundStyleE2ESI_EENS1_15EpilogueDefaultEEEEEvvEEEEvNT_6ParamsE,@"STO_CUDA_ENTRY STV_DEFAULT"
_ZN7cutlass13device_kernelINS_4gemm6kernel13GemmUniversalIN4cute5tupleIJiiiiEEENS1_10collective13CollectiveMmaINS1_37MainloopSm90TmaGmmaWarpSpecializedFP8ILi5ENS5_IJNS4_1CILi1EEESB_SB_EEENS1_35KernelTmaWarpSpecializedCooperativeEEENS5_IJNSA_ILi128EEESF_NSA_ILi32EEEEEENS_12float_e4m3_tENS5_IJlSB_lEEESI_SJ_NS4_8TiledMMAINS4_8MMA_AtomIJNS4_4SM904GMMA31MMA_64x128x32_F32E4M3E4M3_SS_TNILNSN_7ScaleInE1ELSP_1EEEEEENS4_6LayoutINS5_IJNSA_ILi2EEESB_SB_EEENS5_IJSB_NSA_ILi0EEESV_EEEEENS5_IJNS4_10UnderscoreESY_SY_EEEEENS4_13SM90_TMA_LOADENS4_14ComposedLayoutINS4_7SwizzleILi1ELi4ELi3EEENS4_18smem_ptr_flag_bitsILi8EEENSS_INS5_IJNSA_ILi8EEESG_EEENS5_IJSG_SB_EEEEEEEvNS4_8identityES11_S1B_vS1C_EENS_8epilogue10collective6detail29Sm90TmaWarpSpecializedAdapterINS1F_15DefaultEpilogueISI_SJ_SJ_NS1E_6thread17LinearCombinationISI_Li1EffLNS1J_9ScaleType4KindE0ELNS_15FloatRoundStyleE2ESI_EENS1_15EpilogueDefaultEEEEEvvEEEEvNT_6ParamsE:
[----:B------:R-:W-:Y:S01]  /*0000*/  LDC R1, c[0x0][0x28] ;  /* 0x00000a00ff017b82 */ /* 0x000fe20000000800 */
[----:B------:R-:W0:Y:S01]  /*0010*/  S2R R0, SR_TID.X ;  /* 0x0000000000007919 */ /* 0x000e220000002100 */
[----:B------:R-:W-:Y:S01]  /*0020*/  ELECT P0, URZ, PT ;  /* 0x00000000003f782f */ /* 0x000fe20003800000 */
[----:B------:R-:W-:Y:S01]  /*0030*/  BSSY B0, `(.L_x_0) ;  /* 0x000000f000007945 */ /* 0x000fe20003800000 */
[--C-:B0-----:R-:W-:Y:S02]  /*0040*/  SHF.R.U32.HI R2, RZ, 0x5, R0.reuse ;  /* 0x00000005ff027819 */ /* 0x101fe40000011600 */
[----:B------:R-:W-:-:S03]  /*0050*/  SHF.R.U32.HI R3, RZ, 0x7, R0 ;  /* 0x00000007ff037819 */ /* 0x000fc60000011600 */
[----:B------:R-:W0:Y:S04]  /*0060*/  SHFL.IDX PT, R5, R2, RZ, 0x1f ;  /* 0x00001fff02057589 */ /* 0x000e2800000e0000 */
[----:B------:R1:W2:Y:S01]  /*0070*/  SHFL.IDX PT, R6, R3, RZ, 0x1f ;  /* 0x00001fff03067589 */ /* 0x0002a200000e0000 */
[----:B0-----:R-:W-:-:S13]  /*0080*/  ISETP.NE.OR P0, PT, R5, RZ, !P0 ;  /* 0x000000ff0500720c */ /* 0x001fda0004705670 */
[----:B-12---:R-:W-:Y:S05]  /*0090*/  @P0 BRA `(.L_x_1) ;  /* 0x0000000000200947 */ /* 0x006fea0003800000 */
[----:B------:R-:W-:Y:S02]  /*00a0*/  ULDC.64 UR4, c[0x0][0x198] ;  /* 0x0000660000047ab9 */ /* 0x000fe40000000a00 */
[----:B------:R-:W-:Y:S02]  /*00b0*/  UIADD3 UR6, UP0, UR4, 0xf0, URZ ;  /* 0x000000f004067890 */ /* 0x000fe4000ff1e03f */
[----:B------:R-:W-:Y:S02]  /*00c0*/  UIADD3 UR4, UP1, UR4, 0x1f0, URZ ;  /* 0x000001f004047890 */ /* 0x000fe4000ff3e03f */
[----:B------:R-:W-:Y:S02]  /*00d0*/  UIADD3.X UR7, URZ, UR5, URZ, UP0, !UPT ;  /* 0x000000053f077290 */ /* 0x000fe400087fe43f */
[----:B------:R-:W-:-:S07]  /*00e0*/  UIADD3.X UR5, URZ, UR5, URZ, UP1, !UPT ;  /* 0x000000053f057290 */ /* 0x000fce0008ffe43f */
[----:B------:R0:W-:Y:S02]  /*00f0*/  UTMACCTL.PF [UR6] ;  /* 0x00000000060079b9 */ /* 0x0001e40008040000 */
[----:B------:R0:W-:Y:S02]  /*0100*/  UTMACCTL.PF [UR4] ;  /* 0x00000000040079b9 */ /* 0x0001e40008040000 */
[----:B0-----:R-:W-:Y:S01]  /*0110*/  NOP ;  /* 0x0000000000007918 */ /* 0x001fe20000000000 */
.L_x_1:
[----:B------:R-:W-:Y:S05]  /*0120*/  BSYNC B0 ;  /* 0x0000000000007941 */ /* 0x000fea0003800000 */
.L_x_0:
[----:B------:R-:W0:Y:S02]  /*0130*/  SHFL.IDX PT, R3, R2, RZ, 0x1f ;  /* 0x00001fff02037589 */ /* 0x000e2400000e0000 */
[----:B0-----:R-:W-:-:S13]  /*0140*/  ISETP.NE.AND P0, PT, R3, RZ, PT ;  /* 0x000000ff0300720c */ /* 0x001fda0003f05270 */
[----:B------:R-:W-:Y:S05]  /*0150*/  @P0 BRA `(.L_x_2) ;  /* 0x0000000000600947 */ /* 0x000fea0003800000 */
[----:B------:R-:W0:Y:S01]  /*0160*/  S2UR UR8, SR_CgaCtaId ;  /* 0x00000000000879c3 */ /* 0x000e220000008800 */
[----:B------:R-:W-:Y:S01]  /*0170*/  UMOV UR4, 0x400 ;  /* 0x0000040000047882 */ /* 0x000fe20000000000 */
[----:B------:R-:W-:Y:S01]  /*0180*/  UMOV UR5, 0x1 ;  /* 0x0000000100057882 */ /* 0x000fe20000000000 */
[----:B------:R-:W-:Y:S01]  /*0190*/  UMOV UR6, 0x100 ;  /* 0x0000010000067882 */ /* 0x000fe20000000000 */
[----:B------:R-:W-:Y:S01]  /*01a0*/  ELECT P0, URZ, PT ;  /* 0x00000000003f782f */ /* 0x000fe20003800000 */
[----:B------:R-:W-:-:S04]  /*01b0*/  UIADD3 UR6, -UR6, 0x100000, URZ ;  /* 0x0010000006067890 */ /* 0x000fc8000fffe13f */
[----:B------:R-:W-:Y:S02]  /*01c0*/  USHF.L.U32 UR7, UR6, 0xb, URZ ;  /* 0x0000000b06077899 */ /* 0x000fe4000800063f */
[----:B------:R-:W-:Y:S02]  /*01d0*/  USHF.L.U32 UR6, UR6, 0x1, URZ ;  /* 0x0000000106067899 */ /* 0x000fe4000800063f */
[----:B0-----:R-:W-:Y:S02]  /*01e0*/  ULEA UR8, UR8, UR4, 0x18 ;  /* 0x0000000408087291 */ /* 0x001fe4000f8ec03f */
[----:B------:R-:W-:-:S04]  /*01f0*/  UIADD3 UR4, -UR5, 0x100000, URZ ;  /* 0x0010000005047890 */ /* 0x000fc8000fffe13f */
[----:B------:R-:W-:Y:S02]  /*0200*/  USHF.L.U32 UR5, UR4, 0xb, URZ ;  /* 0x0000000b04057899 */ /* 0x000fe4000800063f */
[----:B------:R-:W-:Y:S01]  /*0210*/  USHF.L.U32 UR4, UR4, 0x1, URZ ;  /* 0x0000000104047899 */ /* 0x000fe2000800063f */
[----:B------:R-:W0:Y:S11]  /*0220*/  FENCE.VIEW.ASYNC.S ;  /* 0x00000000000073c6 */ /* 0x000e360000000000 */
[----:B0-----:R0:W1:Y:S01]  /*0230*/  SYNCS.EXCH.64 URZ, [UR8], UR4 ;  /* 0x00000004083f75b2 */ /* 0x0010620008000100 */
[----:B------:R0:W2:Y:S01]  /*0240*/  SYNCS.EXCH.64 URZ, [UR8+0x28], UR6 ;  /* 0x00002806083f75b2 */ /* 0x0000a20008000100 */
[----:B------:R0:W3:Y:S01]  /*0250*/  SYNCS.EXCH.64 URZ, [UR8+0x8], UR4 ;  /* 0x00000804083f75b2 */ /* 0x0000e20008000100 */
[----:B------:R0:W4:Y:S01]  /*0260*/  SYNCS.EXCH.64 URZ, [UR8+0x30], UR6 ;  /* 0x00003006083f75b2 */ /* 0x0001220008000100 */
[----:B------:R0:W0:Y:S01]  /*0270*/  SYNCS.EXCH.64 URZ, [UR8+0x10], UR4 ;  /* 0x00001004083f75b2 */ /* 0x0000220008000100 */
[----:B------:R0:W0:Y:S01]  /*0280*/  SYNCS.EXCH.64 URZ, [UR8+0x38], UR6 ;  /* 0x00003806083f75b2 */ /* 0x0000220008000100 */
[----:B------:R0:W0:Y:S01]  /*0290*/  SYNCS.EXCH.64 URZ, [UR8+0x18], UR4 ;  /* 0x00001804083f75b2 */ /* 0x0000220008000100 */
[----:B------:R0:W0:Y:S01]  /*02a0*/  SYNCS.EXCH.64 URZ, [UR8+0x40], UR6 ;  /* 0x00004006083f75b2 */ /* 0x0000220008000100 */
[----:B------:R0:W0:Y:S01]  /*02b0*/  SYNCS.EXCH.64 URZ, [UR8+0x20], UR4 ;  /* 0x00002004083f75b2 */ /* 0x0000220008000100 */
[----:B------:R0:W0:Y:S01]  /*02c0*/  SYNCS.EXCH.64 URZ, [UR8+0x48], UR6 ;  /* 0x00004806083f75b2 */ /* 0x0000220008000100 */
[----:B------:R-:W-:Y:S01]  /*02d0*/  NOP ;  /* 0x0000000000007918 */ /* 0x000fe20000000000 */
.L_x_2:
[----:B------:R-:W5:Y:S01]  /*02e0*/  SHFL.IDX PT, R2, R2, RZ, 0x1f ;  /* 0x00001fff02027589 */ /* 0x000f6200000e0000 */
[----:B------:R-:W1:Y:S01]  /*02f0*/  LDC R3, c[0x0][0x65c] ;  /* 0x00019700ff037b82 */ /* 0x000e620000000800 */
[----:B------:R-:W-:Y:S02]  /*0300*/  ELECT P0, URZ, PT ;  /* 0x00000000003f782f */ /* 0x000fe40003800000 */
[----:B------:R-:W-:Y:S01]  /*0310*/  SHF.R.S32.HI R4, RZ, 0x1f, R5 ;  /* 0x0000001fff047819 */ /* 0x000fe20000011405 */
[----:B------:R-:W2:Y:S01]  /*0320*/  S2R R10, SR_CTAID.Y ;  /* 0x00000000000a7919 */ /* 0x000ea20000002600 */
[----:B0-----:R-:W-:Y:S01]  /*0330*/  UMOV UR4, 0x20 ;  /* 0x0000002000047882 */ /* 0x001fe20000000000 */
[C---:B------:R-:W-:Y:S01]  /*0340*/  ISETP.NE.AND P3, PT, R6.reuse, RZ, PT ;  /* 0x000000ff0600720c */ /* 0x040fe20003f65270 */
[----:B------:R-:W-:Y:S01]  /*0350*/  VIADD R11, R6, 0xffffffff ;  /* 0xffffffff060b7836 */ /* 0x000fe20000000000 */
[----:B------:R-:W0:Y:S01]  /*0360*/  S2R R8, SR_CTAID.X ;  /* 0x0000000000087919 */ /* 0x000e220000002500 */
[----:B------:R-:W-:Y:S01]  /*0370*/  LEA.HI R4, R4, R5, RZ, 0x2 ;  /* 0x0000000504047211 */ /* 0x000fe200078f10ff */
[----:B------:R-:W-:Y:S01]  /*0380*/  NOP ;  /* 0x0000000000007918 */ /* 0x000fe20000000000 */
[----:B------:R-:W-:Y:S01]  /*0390*/  NOP ;  /* 0x0000000000007918 */ /* 0x000fe20000000000 */
[----:B------:R-:W-:-:S02]  /*03a0*/  ISETP.GE.U32.AND P1, PT, R11, 0x2, PT ;  /* 0x000000020b00780c */ /* 0x000fc40003f26070 */
[----:B------:R-:W-:-:S05]  /*03b0*/  LOP3.LUT R4, R4, 0xfffffffc, RZ, 0xc0, !PT ;  /* 0xfffffffc04047812 */ /* 0x000fca00078ec0ff */
[----:B------:R-:W-:Y:S01]  /*03c0*/  IMAD.IADD R5, R5, 0x1, -R4 ;  /* 0x0000000105057824 */ /* 0x000fe200078e0a04 */
[----:B-----5:R-:W-:Y:S02]  /*03d0*/  ISETP.NE.OR P0, PT, R2, RZ, !P0 ;  /* 0x000000ff0200720c */ /* 0x020fe40004705670 */
[----:B-1----:R-:W-:-:S11]  /*03e0*/  ISETP.NE.AND P2, PT, R3, 0x1, PT ;  /* 0x000000010300780c */ /* 0x002fd60003f45270 */
[----:B------:R-:W-:Y:S01]  /*03f0*/  VOTEU.ALL UP0, P0 ;  /* 0x00000000003f7886 */ /* 0x000fe20000000000 */
[----:B------:R-:W-:Y:S01]  /*0400*/  VOTEU.ALL UP1, P0 ;  /* 0x00000000003f7886 */ /* 0x000fe20000020000 */
[----:B------:R-:W0:Y:S01]  /*0410*/  @P2 LDC R9, c[0x0][0x10] ;  /* 0x00000400ff092b82 */ /* 0x000e220000000800 */
[----:B--2---:R-:W-:Y:S02]  /*0420*/  @P2 IMAD.MOV.U32 R2, RZ, RZ, R10 ;  /* 0x000000ffff022224 */ /* 0x004fe400078e000a */
[----:B------:R-:W-:Y:S01]  /*0430*/  @!UP0 UMOV UR6, 0x400 ;  /* 0x0000040000068882 */ /* 0x000fe20000000000 */
[----:B------:R-:W-:-:S04]  /*0440*/  @!UP0 UIADD3 UR4, -UR4, 0x100000, URZ ;  /* 0x0010000004048890 */ /* 0x000fc8000fffe13f */
[----:B------:R-:W-:Y:S02]  /*0450*/  @!UP0 USHF.L.U32 UR5, UR4, 0xb, URZ ;  /* 0x0000000b04058899 */ /* 0x000fe4000800063f */
[----:B------:R-:W-:Y:S01]  /*0460*/  @!UP0 USHF.L.U32 UR4, UR4, 0x1, URZ ;  /* 0x0000000104048899 */ /* 0x000fe2000800063f */
[----:B------:R-:W-:Y:S02]  /*0470*/  @P2 IMAD.MOV.U32 R3, RZ, RZ, RZ ;  /* 0x000000ffff032224 */ /* 0x000fe400078e00ff */
[----:B------:R-:W-:Y:S01]  /*0480*/  @P2 IMAD.MOV.U32 R13, RZ, RZ, RZ ;  /* 0x000000ffff0d2224 */ /* 0x000fe200078e00ff */
[----:B------:R-:W1:Y:S08]  /*0490*/  @!UP0 S2UR UR7, SR_CgaCtaId ;  /* 0x00000000000789c3 */ /* 0x000e700000008800 */
[----:B------:R-:W2:Y:S01]  /*04a0*/  @!P2 LDC R7, c[0x0][0xc] ;  /* 0x00000300ff07ab82 */ /* 0x000ea20000000800 */
[----:B0-----:R-:W-:-:S04]  /*04b0*/  @P2 IMAD.WIDE.U32 R2, R8, R9, R2 ;  /* 0x0000000908022225 */ /* 0x001fc800078e0002 */
[----:B------:R-:W-:Y:S02]  /*04c0*/  IMAD.MOV.U32 R9, RZ, RZ, RZ ;  /* 0x000000ffff097224 */ /* 0x000fe400078e00ff */
[----:B------:R-:W-:Y:S01]  /*04d0*/  @P2 IMAD.IADD R3, R3, 0x1, R13 ;  /* 0x0000000103032824 */ /* 0x000fe200078e020d */
[----:B-1----:R-:W-:Y:S01]  /*04e0*/  @!UP0 ULEA UR6, UR7, UR6, 0x18 ;  /* 0x0000000607068291 */ /* 0x002fe2000f8ec03f */
[----:B------:R-:W-:Y:S01]  /*04f0*/  VOTEU.ALL UP0, P0 ;  /* 0x00000000003f7886 */ /* 0x000fe20000000000 */
[----:B------:R-:W-:-:S04]  /*0500*/  ISETP.NE.AND P0, PT, R5, 0x3, PT ;  /* 0x000000030500780c */ /* 0x000fc80003f05270 */
[----:B------:R-:W-:-:S04]  /*0510*/  ISETP.EQ.OR P0, PT, R5, RZ, !P0 ;  /* 0x000000ff0500720c */ /* 0x000fc80004702670 */
[----:B------:R-:W-:Y:S01]  /*0520*/  ISETP.EQ.AND P0, PT, R6, RZ, P0 ;  /* 0x000000ff0600720c */ /* 0x000fe20000702270 */
[----:B------:R-:W0:Y:S02]  /*0530*/  FENCE.VIEW.ASYNC.S ;  /* 0x00000000000073c6 */ /* 0x000e240000000000 */
[----:B0-----:R0:W3:Y:S01]  /*0540*/  @!UP0 SYNCS.EXCH.64 URZ, [UR6+0x60], UR4 ;  /* 0x00006004063f85b2 */ /* 0x0010e20008000100 */
[----:B--2---:R-:W-:Y:S01]  /*0550*/  @!P2 IMAD.WIDE.U32 R6, R7, R10, R8 ;  /* 0x0000000a0706a225 */ /* 0x004fe200078e0008 */
[----:B------:R-:W-:-:S03]  /*0560*/  SEL R4, RZ, 0x1, !P0 ;  /* 0x00000001ff047807 */ /* 0x000fc60004000000 */
[----:B------:R-:W-:Y:S02]  /*0570*/  @!P2 IMAD.MOV.U32 R2, RZ, RZ, R6 ;  /* 0x000000ffff02a224 */ /* 0x000fe400078e0006 */
[----:B------:R-:W-:Y:S01]  /*0580*/  @!P2 IMAD.MOV.U32 R3, RZ, RZ, R7 ;  /* 0x000000ffff03a224 */ /* 0x000fe200078e0007 */
[----:B------:R-:W-:Y:S01]  /*0590*/  SEL R4, R4, 0x2, P1 ;  /* 0x0000000204047807 */ /* 0x000fe20000800000 */
[----:B------:R0:W3:Y:S01]  /*05a0*/  @!UP1 SYNCS.EXCH.64 URZ, [UR6+0x68], UR4 ;  /* 0x00006804063f95b2 */ /* 0x0000e20008000100 */
[----:B------:R-:W-:Y:S01]  /*05b0*/  NOP ;  /* 0x0000000000007918 */ /* 0x000fe20000000000 */
[----:B---34-:R-:W-:Y:S06]  /*05c0*/  BAR.SYNC.DEFER_BLOCKING 0x0 ;  /* 0x0000000000007b1d */ /* 0x018fec0000010000 */
[----:B------:R-:W-:Y:S05]  /*05d0*/  @!P3 BRA `(.L_x_3) ;  /* 0x000000740034b947 */ /* 0x000fea0003800000 */
[----:B------:R-:W-:-:S13]  /*05e0*/  ISETP.GT.U32.AND P0, PT, R11, 0x1, PT ;  /* 0x000000010b00780c */ /* 0x000fda0003f04070 */
[----:B0-----:R-:W-:Y:S05]  /*05f0*/  @P0 EXIT ;  /* 0x000000000000094d */ /* 0x001fea0003800000 */
[----:B------:R-:W-:Y:S01]  /*0600*/  ULDC.64 UR4, c[0x0][0x650] ;  /* 0x0001940000047ab9 */ /* 0x000fe20000000a00 */
[----:B------:R-:W-:Y:S01]  /*0610*/  PRMT R12, RZ, 0x7610, R12 ;  /* 0x00007610ff0c7816 */ /* 0x000fe2000000000c */
[----:B------:R-:W-:Y:S01]  /*0620*/  IMAD.MOV.U32 R6, RZ, RZ, -0x1 ;  /* 0xffffffffff067424 */ /* 0x000fe200078e00ff */
[----:B------:R-:W-:Y:S01]  /*0630*/  ISETP.GE.U32.AND P0, PT, R2, UR4, PT ;  /* 0x0000000402007c0c */ /* 0x000fe2000bf06070 */
[----:B------:R-:W-:Y:S02]  /*0640*/  IMAD.MOV.U32 R7, RZ, RZ, -0x1 ;  /* 0xffffffffff077424 */ /* 0x000fe400078e00ff */
[----:B------:R-:W-:Y:S01]  /*0650*/  IMAD.MOV.U32 R5, RZ, RZ, -0x1 ;  /* 0xffffffffff057424 */ /* 0x000fe200078e00ff */
[----:B------:R-:W-:-:S13]  /*0660*/  ISETP.GE.U32.AND.EX P0, PT, R3, UR5, PT, P0 ;  /* 0x0000000503007c0c */ /* 0x000fda000bf06100 */
[----:B------:R-:W-:Y:S05]  /*0670*/  @P0 BRA `(.L_x_4) ;  /* 0x00000004005c0947 */ /* 0x000fea0003800000 */
[----:B------:R-:W0:Y:S01]  /*0680*/  LDC.64 R16, c[0x0][0x628] ;  /* 0x00018a00ff107b82 */ /* 0x000e220000000a00 */
[----:B------:R-:W-:Y:S02]  /*0690*/  IMAD.MOV.U32 R6, RZ, RZ, R2 ;  /* 0x000000ffff067224 */ /* 0x000fe400078e0002 */
[----:B------:R-:W-:-:S05]  /*06a0*/  IMAD.MOV.U32 R7, RZ, RZ, R3 ;  /* 0x000000ffff077224 */ /* 0x000fca00078e0003 */
[----:B------:R-:W1:Y:S08]  /*06b0*/  LDC R18, c[0x0][0x630] ;  /* 0x00018c00ff127b82 */ /* 0x000e700000000800 */
[----:B------:R-:W2:Y:S01]  /*06c0*/  LDC.64 R20, c[0x0][0x620] ;  /* 0x00018800ff147b82 */ /* 0x000ea20000000a00 */
[----:B0-----:R-:W-:-:S04]  /*06d0*/  ISETP.NE.U32.AND P0, PT, R16, RZ, PT ;  /* 0x000000ff1000720c */ /* 0x001fc80003f05070 */
[----:B------:R-:W-:-:S13]  /*06e0*/  ISETP.NE.AND.EX P0, PT, R17, RZ, PT, P0 ;  /* 0x000000ff1100720c */ /* 0x000fda0003f05300 */
[----:B-12---:R-:W-:Y:S05]  /*06f0*/  @!P0 BRA `(.L_x_5) ;  /* 0x0000000000288947 */ /* 0x006fea0003800000 */
[----:B------:R-:W0:Y:S02]  /*0700*/  LDC R5, c[0x0][0x634] ;  /* 0x00018d00ff057b82 */ /* 0x000e240000000800 */
[----:B0-----:R-:W-:-:S05]  /*0710*/  IADD3 R5, P0, R2, R5, RZ ;  /* 0x0000000502057210 */ /* 0x001fca0007f1e0ff */
[----:B------:R-:W-:-:S04]  /*0720*/  IMAD.X R11, RZ, RZ, R3, P0 ;  /* 0x000000ffff0b7224 */ /* 0x000fc800000e0603 */
[----:B------:R-:W-:-:S04]  /*0730*/  IMAD.WIDE.U32 R6, R11, R16, RZ ;  /* 0x000000100b067225 */ /* 0x000fc800078e00ff */
[----:B------:R-:W-:-:S04]  /*0740*/  IMAD.WIDE.U32 R12, P0, R5, R17, R6 ;  /* 0x00000011050c7225 */ /* 0x000fc80007800006 */
[----:B------:R-:W-:-:S04]  /*0750*/  IMAD.WIDE.U32 R6, R5, R16, RZ ;  /* 0x0000001005067225 */ /* 0x000fc800078e00ff */
[----:B------:R-:W-:Y:S01]  /*0760*/  IMAD.X R15, RZ, RZ, RZ, P0 ;  /* 0x000000ffff0f7224 */ /* 0x000fe200000e06ff */
[----:B------:R-:W-:Y:S01]  /*0770*/  IADD3 RZ, P0, R7, R12, RZ ;  /* 0x0000000c07ff7210 */ /* 0x000fe20007f1e0ff */
[----:B------:R-:W-:-:S04]  /*0780*/  IMAD.MOV.U32 R14, RZ, RZ, R13 ;  /* 0x000000ffff0e7224 */ /* 0x000fc800078e000d */
[----:B------:R-:W-:-:S08]  /*0790*/  IMAD.WIDE.U32.X R6, R11, R17, R14, P0 ;  /* 0x000000110b067225 */ /* 0x000fd000000e040e */
.L_x_5:
[--C-:B------:R-:W-:Y:S01]  /*07a0*/  SHF.R.U64 R26, R6, R18, R7.reuse ;  /* 0x00000012061a7219 */ /* 0x100fe20000001207 */
[----:B------:R-:W0:Y:S01]  /*07b0*/  LDC.64 R22, c[0x0][0x640] ;  /* 0x00019000ff167b82 */ /* 0x000e220000000a00 */
[----:B------:R-:W-:Y:S01]  /*07c0*/  I2FP.F32.U32 R5, R8 ;  /* 0x0000000800057245 */ /* 0x000fe20000201000 */
[----:B------:R-:W-:Y:S01]  /*07d0*/  ULDC UR4, c[0x0][0x150] ;  /* 0x0000540000047ab9 */ /* 0x000fe20000000800 */
[----:B------:R-:W-:Y:S02]  /*07e0*/  SHF.R.U32.HI R6, RZ, R18, R7 ;  /* 0x00000012ff067219 */ /* 0x000fe40000011607 */
[----:B------:R-:W-:Y:S01]  /*07f0*/  IADD3 R11, P0, RZ, -R26, RZ ;  /* 0x8000001aff0b7210 */ /* 0x000fe20007f1e0ff */
[----:B------:R-:W-:Y:S01]  /*0800*/  FMUL R5, R5, UR4 ;  /* 0x0000000405057c20 */ /* 0x000fe20008400000 */
[----:B------:R-:W-:Y:S01]  /*0810*/  ULDC UR4, c[0x0][0x154] ;  /* 0x0000550000047ab9 */ /* 0x000fe20000000800 */
[----:B------:R-:W1:Y:S02]  /*0820*/  LDC R14, c[0x0][0x618] ;  /* 0x00018600ff0e7b82 */ /* 0x000e640000000800 */
[----:B------:R-:W-:-:S02]  /*0830*/  IMAD.X R13, RZ, RZ, ~R6, P0 ;  /* 0x000000ffff0d7224 */ /* 0x000fc400000e0e06 */
[----:B------:R-:W2:Y:S01]  /*0840*/  F2I.U32.TRUNC.NTZ R5, R5 ;  /* 0x0000000500057305 */ /* 0x000ea2000020f000 */
[----:B------:R-:W-:-:S03]  /*0850*/  IMAD.WIDE.U32 R6, R11, R20, R2 ;  /* 0x000000140b067225 */ /* 0x000fc600078e0002 */
[----:B------:R-:W3:Y:S01]  /*0860*/  LDC R9, c[0x0][0x144] ;  /* 0x00005100ff097b82 */ /* 0x000ee20000000800 */
[----:B------:R-:W-:-:S04]  /*0870*/  IMAD R12, R13, R20, RZ ;  /* 0x000000140d0c7224 */ /* 0x000fc800078e02ff */
[----:B------:R-:W-:Y:S02]  /*0880*/  IMAD R11, R11, R21, R12 ;  /* 0x000000150b0b7224 */ /* 0x000fe400078e020c */
[----:B------:R-:W-:Y:S01]  /*0890*/  IMAD.MOV.U32 R12, RZ, RZ, 0x1 ;  /* 0x00000001ff0c7424 */ /* 0x000fe200078e00ff */
[----:B------:R-:W4:Y:S01]  /*08a0*/  LDC R18, c[0x0][0x608] ;  /* 0x00018200ff127b82 */ /* 0x000f220000000800 */
[----:B------:R-:W-:Y:S01]  /*08b0*/  IMAD.IADD R11, R7, 0x1, R11 ;  /* 0x00000001070b7824 */ /* 0x000fe200078e020b */
[----:B0-----:R-:W-:Y:S01]  /*08c0*/  ISETP.NE.U32.AND P0, PT, R22, RZ, PT ;  /* 0x000000ff1600720c */ /* 0x001fe20003f05070 */
[----:B--2---:R-:W-:-:S03]  /*08d0*/  IMAD.MOV R7, RZ, RZ, -R5 ;  /* 0x000000ffff077224 */ /* 0x004fc600078e0a05 */
[----:B------:R-:W-:Y:S02]  /*08e0*/  ISETP.NE.AND.EX P0, PT, R23, RZ, PT, P0 ;  /* 0x000000ff1700720c */ /* 0x000fe40003f05300 */
[----:B------:R-:W0:Y:S01]  /*08f0*/  LDC R13, c[0x0][0x658] ;  /* 0x00019600ff0d7b82 */ /* 0x000e220000000800 */
[--C-:B-1----:R-:W-:Y:S02]  /*0900*/  SHF.R.U64 R16, R6, R14, R11.reuse ;  /* 0x0000000e06107219 */ /* 0x102fe4000000120b */
[----:B------:R-:W-:Y:S02]  /*0910*/  I2FP.F32.U32 R6, R10 ;  /* 0x0000000a00067245 */ /* 0x000fe40000201000 */
[----:B------:R-:W-:-:S03]  /*0920*/  SHF.R.U32.HI R11, RZ, R14, R11 ;  /* 0x0000000eff0b7219 */ /* 0x000fc6000001160b */
[----:B------:R-:W1:Y:S01]  /*0930*/  LDC R17, c[0x0][0x148] ;  /* 0x00005200ff117b82 */ /* 0x000e620000000800 */
[----:B---3--:R-:W-:Y:S02]  /*0940*/  IMAD R5, R9, R7, R8 ;  /* 0x0000000709057224 */ /* 0x008fe400078e0208 */
[----:B------:R-:W-:Y:S01]  /*0950*/  FMUL R7, R6, UR4 ;  /* 0x0000000406077c20 */ /* 0x000fe20008400000 */
[----:B------:R-:W-:-:S03]  /*0960*/  IMAD.MOV.U32 R6, RZ, RZ, -0x1 ;  /* 0xffffffffff067424 */ /* 0x000fc600078e00ff */
[----:B------:R2:W3:Y:S01]  /*0970*/  F2I.U32.TRUNC.NTZ R15, R7 ;  /* 0x00000007000f7305 */ /* 0x0004e2000020f000 */
[----:B------:R-:W1:Y:S01]  /*0980*/  LDC R21, c[0x0][0x600] ;  /* 0x00018000ff157b82 */ /* 0x000e620000000800 */
[-CC-:B----4-:R-:W-:Y:S02]  /*0990*/  SHF.R.U64 R27, R16, R18.reuse, R11.reuse ;  /* 0x00000012101b7219 */ /* 0x190fe4000000120b */
[----:B------:R-:W-:-:S05]  /*09a0*/  SHF.R.U32.HI R8, RZ, R18, R11 ;  /* 0x00000012ff087219 */ /* 0x000fca000001160b */
[----:B------:R-:W4:Y:S01]  /*09b0*/  LDC R20, c[0x0][0x648] ;  /* 0x00019200ff147b82 */ /* 0x000f220000000800 */
[-CC-:B0-----:R-:W-:Y:S02]  /*09c0*/  SHF.R.U64 R18, R27, R13.reuse, R8.reuse ;  /* 0x0000000d1b127219 */ /* 0x181fe40000001208 */
[-C--:B------:R-:W-:Y:S02]  /*09d0*/  SHF.L.U32 R6, R6, R13.reuse, RZ ;  /* 0x0000000d06067219 */ /* 0x080fe400000006ff */
[-C--:B------:R-:W-:Y:S02]  /*09e0*/  SHF.R.U32.HI R8, RZ, R13.reuse, R8 ;  /* 0x0000000dff087219 */ /* 0x080fe40000011608 */
[----:B------:R-:W-:Y:S01]  /*09f0*/  LOP3.LUT R14, RZ, R6, RZ, 0x33, !PT ;  /* 0x00000006ff0e7212 */ /* 0x000fe200078e33ff */
[----:B------:R-:W0:Y:S01]  /*0a00*/  LDC R25, c[0x0][0x638] ;  /* 0x00018e00ff197b82 */ /* 0x000e220000000800 */
[----:B------:R-:W-:Y:S01]  /*0a10*/  SHF.L.U32 R11, R12, R13, RZ ;  /* 0x0000000d0c0b7219 */ /* 0x000fe200000006ff */
[----:B------:R-:W-:-:S02]  /*0a20*/  IMAD.MOV.U32 R6, RZ, RZ, R18 ;  /* 0x000000ffff067224 */ /* 0x000fc400078e0012 */
[----:B--2---:R-:W-:-:S04]  /*0a30*/  IMAD.MOV.U32 R7, RZ, RZ, R8 ;  /* 0x000000ffff077224 */ /* 0x004fc800078e0008 */
[----:B------:R-:W2:Y:S01]  /*0a40*/  LDC R24, c[0x0][0x610] ;  /* 0x00018400ff187b82 */ /* 0x000ea20000000800 */
[----:B---3--:R-:W-:Y:S05]  /*0a50*/  @!P0 BRA `(.L_x_6) ;  /* 0x0000000000288947 */ /* 0x008fea0003800000 */
[----:B------:R-:W3:Y:S02]  /*0a60*/  LDC R13, c[0x0][0x64c] ;  /* 0x00019300ff0d7b82 */ /* 0x000ee40000000800 */
[----:B---3--:R-:W-:-:S05]  /*0a70*/  IADD3 R13, P0, R18, R13, RZ ;  /* 0x0000000d120d7210 */ /* 0x008fca0007f1e0ff */
        /* <DEDUP_REMOVED lines=8> */
.L_x_6:
[----:B----4-:R-:W-:Y:S01]  /*0b00*/  SHF.R.U64 R6, R6, R20, R7 ;  /* 0x0000001406067219 */ /* 0x010fe20000001207 */
[----:B-1----:R-:W-:Y:S01]  /*0b10*/  VIADD R7, R21, 0xffffffff ;  /* 0xffffffff15077836 */ /* 0x002fe20000000000 */
[----:B------:R-:W-:Y:S01]  /*0b20*/  LOP3.LUT R14, R27, R14, RZ, 0xc0, !PT ;  /* 0x0000000e1b0e7212 */ /* 0x000fe200078ec0ff */
[----:B------:R-:W-:Y:S02]  /*0b30*/  IMAD.MOV R15, RZ, RZ, -R15 ;  /* 0x000000ffff0f7224 */ /* 0x000fe400078e0a0f */
[----:B------:R-:W-:Y:S01]  /*0b40*/  IMAD.MOV R8, RZ, RZ, -R6 ;  /* 0x000000ffff087224 */ /* 0x000fe200078e0a06 */
[----:B------:R-:W-:Y:S01]  /*0b50*/  LOP3.LUT R7, R16, R7, RZ, 0xc0, !PT ;  /* 0x0000000710077212 */ /* 0x000fe200078ec0ff */
[----:B------:R-:W-:Y:S02]  /*0b60*/  IMAD R14, R11, R6, R14 ;  /* 0x000000060b0e7224 */ /* 0x000fe400078e020e */
[----:B------:R-:W-:Y:S02]  /*0b70*/  @P2 IMAD R5, R17, R15, R10 ;  /* 0x0000000f11052224 */ /* 0x000fe400078e020a */
[----:B0-----:R-:W-:-:S02]  /*0b80*/  IMAD R6, R8, R25, R18 ;  /* 0x0000001908067224 */ /* 0x001fc400078e0212 */
[----:B--2---:R-:W-:Y:S02]  /*0b90*/  IMAD R5, R14, R24, R5 ;  /* 0x000000180e057224 */ /* 0x004fe400078e0205 */
[----:B------:R-:W-:Y:S02]  /*0ba0*/  IMAD R6, R6, R21, R7 ;  /* 0x0000001506067224 */ /* 0x000fe400078e0207 */
[----:B------:R-:W-:-:S03]  /*0bb0*/  IMAD.MOV.U32 R12, RZ, RZ, 0x1 ;  /* 0x00000001ff0c7424 */ /* 0x000fc600078e00ff */
[----:B------:R-:W-:Y:S02]  /*0bc0*/  SEL R7, R6, R5, !P2 ;  /* 0x0000000506077207 */ /* 0x000fe40005000000 */
[----:B------:R-:W-:Y:S01]  /*0bd0*/  SEL R6, R5, R6, !P2 ;  /* 0x0000000605067207 */ /* 0x000fe20005000000 */
[----:B------:R-:W-:-:S07]  /*0be0*/  IMAD.MOV.U32 R5, RZ, RZ, R26 ;  /* 0x000000ffff057224 */ /* 0x000fce00078e001a */
.L_x_4:
[----:B------:R-:W-:-:S08]  /*0bf0*/  NOP ;  /* 0x0000000000007918 */ /* 0x000fd00000000000 */
[----:B------:R-:W0:Y:S02]  /*0c00*/  USETMAXREG.TRY_ALLOC.CTAPOOL UP0, 0xe8 ;  /* 0x000000e8000079c8 */ /* 0x000e240008000600 */
[----:B0-----:R-:W-:-:S13]  /*0c10*/  PLOP3.LUT P0, PT, PT, PT, UP0, 0x80, 0x0 ;  /* 0x000000000000781c */ /* 0x001fda0003f0f008 */
[----:B------:R-:W-:Y:S05]  /*0c20*/  @!P0 BRA `(.L_x_4) ;  /* 0xfffffffc00f08947 */ /* 0x000fea000383ffff */
[----:B------:R-:W-:Y:S01]  /*0c30*/  ULDC.64 UR4, c[0x0][0x598] ;  /* 0x0001660000047ab9 */ /* 0x000fe20000000a00 */
[----:B------:R-:W-:Y:S01]  /*0c40*/  ULDC.64 UR18, c[0x0][0x208] ;  /* 0x0000820000127ab9 */ /* 0x000fe20000000a00 */
[----:B------:R-:W-:-:S04]  /*0c50*/  ISETP.NE.U32.AND P0, PT, RZ, UR4, PT ;  /* 0x00000004ff007c0c */ /* 0x000fc8000bf05070 */
[----:B------:R-:W-:-:S13]  /*0c60*/  ISETP.NE.AND.EX P0, PT, RZ, UR5, PT, P0 ;  /* 0x00000005ff007c0c */ /* 0x000fda000bf05300 */
[----:B------:R-:W-:Y:S05]  /*0c70*/  @!P0 BRA `(.L_x_7) ;  /* 0x00000000001c8947 */ /* 0x000fea0003800000 */
[----:B------:R-:W0:Y:S02]  /*0c80*/  LDC.64 R8, c[0x0][0x598] ;  /* 0x00016600ff087b82 */ /* 0x000e240000000a00 */
[----:B0-----:R-:W2:Y:S02]  /*0c90*/  LDG.E.64 R8, desc[UR18][R8.64] ;  /* 0x0000001208087981 */ /* 0x001ea4000c1e1b00 */
[----:B--2---:R-:W-:-:S04]  /*0ca0*/  ISETP.NE.U32.AND P0, PT, R8, RZ, PT ;  /* 0x000000ff0800720c */ /* 0x004fc80003f05070 */
[----:B------:R-:W-:-:S13]  /*0cb0*/  ISETP.NE.AND.EX P0, PT, R9, RZ, PT, P0 ;  /* 0x000000ff0900720c */ /* 0x000fda0003f05300 */
[----:B------:R-:W-:Y:S05]  /*0cc0*/  @!P0 BRA `(.L_x_7) ;  /* 0x0000000000088947 */ /* 0x000fea0003800000 */
[----:B------:R0:W5:Y:S01]  /*0cd0*/  LD.E R8, desc[UR18][R8.64] ;  /* 0x0000001208087980 */ /* 0x000162000c101900 */
[----:B------:R-:W-:Y:S05]  /*0ce0*/  BRA `(.L_x_8) ;  /* 0x0000000000207947 */ /* 0x000fea0003800000 */
.L_x_7:
[----:B------:R-:W-:Y:S02]  /*0cf0*/  ULDC.64 UR4, c[0x0][0x588] ;  /* 0x0001620000047ab9 */ /* 0x000fe40000000a00 */
[----:B------:R-:W-:-:S04]  /*0d00*/  ISETP.NE.U32.AND P0, PT, RZ, UR4, PT ;  /* 0x00000004ff007c0c */ /* 0x000fc8000bf05070 */
[----:B------:R-:W-:-:S13]  /*0d10*/  ISETP.NE.AND.EX P0, PT, RZ, UR5, PT, P0 ;  /* 0x00000005ff007c0c */ /* 0x000fda000bf05300 */
[----:B------:R-:W-:Y:S05]  /*0d20*/  @!P0 BRA `(.L_x_9) ;  /* 0x00000000000c8947 */ /* 0x000fea0003800000 */
[----:B------:R-:W0:Y:S02]  /*0d30*/  LDC.64 R8, c[0x0][0x588] ;  /* 0x00016200ff087b82 */ /* 0x000e240000000a00 */
[----:B0-----:R1:W5:Y:S01]  /*0d40*/  LDG.E R8, desc[UR18][R8.64] ;  /* 0x0000001208087981 */ /* 0x001362000c1e1900 */
[----:B------:R-:W-:Y:S05]  /*0d50*/  BRA `(.L_x_8) ;  /* 0x0000000000047947 */ /* 0x000fea0003800000 */
.L_x_9:
[----:B------:R-:W2:Y:S02]  /*0d60*/  LDC R8, c[0x0][0x580] ;  /* 0x00016000ff087b82 */ /* 0x000ea40000000800 */
.L_x_8:
[----:B------:R-:W-:Y:S02]  /*0d70*/  ULDC.64 UR4, c[0x0][0x5a0] ;  /* 0x0001680000047ab9 */ /* 0x000fe40000000a00 */
[----:B------:R-:W-:-:S04]  /*0d80*/  ISETP.NE.U32.AND P0, PT, RZ, UR4, PT ;  /* 0x00000004ff007c0c */ /* 0x000fc8000bf05070 */
[----:B------:R-:W-:-:S13]  /*0d90*/  ISETP.NE.AND.EX P0, PT, RZ, UR5, PT, P0 ;  /* 0x00000005ff007c0c */ /* 0x000fda000bf05300 */
[----:B------:R-:W-:Y:S05]  /*0da0*/  @!P0 BRA `(.L_x_10) ;  /* 0x00000000001c8947 */ /* 0x000fea0003800000 */
[----:B------:R-:W3:Y:S02]  /*0db0*/  LDC.64 R10, c[0x0][0x5a0] ;  /* 0x00016800ff0a7b82 */ /* 0x000ee40000000a00 */
[----:B---3--:R-:W3:Y:S02]  /*0dc0*/  LDG.E.64 R10, desc[UR18][R10.64] ;  /* 0x000000120a0a7981 */ /* 0x008ee4000c1e1b00 */
[----:B---3--:R-:W-:-:S04]  /*0dd0*/  ISETP.NE.U32.AND P0, PT, R10, RZ, PT ;  /* 0x000000ff0a00720c */ /* 0x008fc80003f05070 */
[----:B------:R-:W-:-:S13]  /*0de0*/  ISETP.NE.AND.EX P0, PT, R11, RZ, PT, P0 ;  /* 0x000000ff0b00720c */ /* 0x000fda0003f05300 */
[----:B------:R-:W-:Y:S05]  /*0df0*/  @!P0 BRA `(.L_x_10) ;  /* 0x0000000000088947 */ /* 0x000fea0003800000 */
[----:B01----:R0:W5:Y:S01]  /*0e00*/  LD.E R9, desc[UR18][R10.64] ;  /* 0x000000120a097980 */ /* 0x003162000c101900 */
[----:B------:R-:W-:Y:S05]  /*0e10*/  BRA `(.L_x_11) ;  /* 0x0000000000207947 */ /* 0x000fea0003800000 */
.L_x_10:
[----:B------:R-:W-:Y:S02]  /*0e20*/  ULDC.64 UR4, c[0x0][0x590] ;  /* 0x0001640000047ab9 */ /* 0x000fe40000000a00 */
[----:B------:R-:W-:-:S04]  /*0e30*/  ISETP.NE.U32.AND P0, PT, RZ, UR4, PT ;  /* 0x00000004ff007c0c */ /* 0x000fc8000bf05070 */
[----:B------:R-:W-:-:S13]  /*0e40*/  ISETP.NE.AND.EX P0, PT, RZ, UR5, PT, P0 ;  /* 0x00000005ff007c0c */ /* 0x000fda000bf05300 */
[----:B------:R-:W-:Y:S05]  /*0e50*/  @!P0 BRA `(.L_x_12) ;  /* 0x00000000000c8947 */ /* 0x000fea0003800000 */
[----:B------:R-:W0:Y:S02]  /*0e60*/  LDC.64 R10, c[0x0][0x590] ;  /* 0x00016400ff0a7b82 */ /* 0x000e240000000a00 */
[----:B01----:R1:W5:Y:S01]  /*0e70*/  LDG.E R9, desc[UR18][R10.64] ;  /* 0x000000120a097981 */ /* 0x003362000c1e1900 */
[----:B------:R-:W-:Y:S05]  /*0e80*/  BRA `(.L_x_11) ;  /* 0x0000000000047947 */ /* 0x000fea0003800000 */
.L_x_12:
[----:B01----:R-:W3:Y:S02]  /*0e90*/  LDC R9, c[0x0][0x584] ;  /* 0x00016100ff097b82 */ /* 0x003ee40000000800 */
.L_x_11:
[----:B------:R-:W-:-:S13]  /*0ea0*/  LOP3.LUT P0, RZ, R12, 0xff, RZ, 0xc0, !PT ;  /* 0x000000ff0cff7812 */ /* 0x000fda000780c0ff */
[----:B------:R-:W-:Y:S05]  /*0eb0*/  @!P0 EXIT ;  /* 0x000000000000894d */ /* 0x000fea0003800000 */
[----:B------:R-:W-:Y:S01]  /*0ec0*/  ULDC UR4, c[0x0][0x28c] ;  /* 0x0000a30000047ab9 */ /* 0x000fe20000000800 */
[----:B------:R-:W-:Y:S01]  /*0ed0*/  LOP3.LUT R138, R4, 0x1, RZ, 0xfc, !PT ;  /* 0x00000001048a7812 */ /* 0x000fe200078efcff */
[----:B------:R-:W-:-:S04]  /*0ee0*/  UIADD3 UR4, UR4, 0x1f, URZ ;  /* 0x0000001f04047890 */ /* 0x000fc8000fffe03f */
[----:B------:R-:W-:-:S04]  /*0ef0*/  USHF.R.S32.HI UR5, URZ, 0x1f, UR4 ;  /* 0x0000001f3f057899 */ /* 0x000fc80008011404 */
[----:B------:R-:W-:-:S03]  /*0f00*/  ULEA.HI UR5, UR5, UR4, URZ, 0x5 ;  /* 0x0000000405057291 */ /* 0x000fc6000f8f283f */
[----:B------:R-:W-:Y:S01]  /*0f10*/  UMOV UR4, URZ ;  /* 0x0000003f00047c82 */ /* 0x000fe20008000000 */
[----:B------:R-:W-:-:S03]  /*0f20*/  USHF.R.S32.HI UR9, URZ, 0x5, UR5 ;  /* 0x000000053f097899 */ /* 0x000fc60008011405 */
[----:B------:R-:W-:-:S09]  /*0f30*/  UMOV UR5, URZ ;  /* 0x0000003f00057c82 */ /* 0x000fd20008000000 */
.L_x_165:
[----:B01----:R-:W-:Y:S01]  /*0f40*/  LOP3.LUT R10, R0, 0x80, RZ, 0xc0, !PT ;  /* 0x00000080000a7812 */ /* 0x003fe200078ec0ff */
[----:B------:R-:W0:Y:S01]  /*0f50*/  S2UR UR13, SR_CgaCtaId ;  /* 0x00000000000d79c3 */ /* 0x000e220000008800 */
[----:B------:R-:W-:Y:S01]  /*0f60*/  UMOV UR12, 0x400 ;  /* 0x00000400000c7882 */ /* 0x000fe20000000000 */
[----:B------:R-:W-:Y:S01]  /*0f70*/  UMOV UR6, URZ ;  /* 0x0000003f00067c82 */ /* 0x000fe20008000000 */
[----:B------:R-:W-:Y:S01]  /*0f80*/  SHF.R.U32.HI R10, RZ, 0x7, R10 ;  /* 0x00000007ff0a7819 */ /* 0x000fe2000001160a */
[----:B------:R-:W-:Y:S01]  /*0f90*/  UMOV UR7, URZ ;  /* 0x0000003f00077c82 */ /* 0x000fe20008000000 */
[----:B------:R-:W-:Y:S01]  /*0fa0*/  UMOV UR16, UR5 ;  /* 0x0000000500107c82 */ /* 0x000fe20008000000 */
[----:B------:R-:W-:Y:S02]  /*0fb0*/  CS2R R14, SRZ ;  /* 0x00000000000e7805 */ /* 0x000fe4000001ff00 */
[----:B------:R-:W-:Y:S01]  /*0fc0*/  CS2R R12, SRZ ;  /* 0x00000000000c7805 */ /* 0x000fe2000001ff00 */
[----:B------:R-:W1:Y:S01]  /*0fd0*/  LDC R11, c[0x0][0x28c] ;  /* 0x0000a300ff0b7b82 */ /* 0x000e620000000800 */
[----:B------:R-:W4:Y:S01]  /*0fe0*/  SHFL.IDX PT, R10, R10, RZ, 0x1f ;  /* 0x00001fff0a0a7589 */ /* 0x000f2200000e0000 */
[----:B------:R-:W-:-:S02]  /*0ff0*/  CS2R R16, SRZ ;  /* 0x0000000000107805 */ /* 0x000fc4000001ff00 */
[----:B------:R-:W-:Y:S02]  /*1000*/  CS2R R18, SRZ ;  /* 0x0000000000127805 */ /* 0x000fe4000001ff00 */
[----:B------:R-:W-:Y:S02]  /*1010*/  CS2R R20, SRZ ;  /* 0x0000000000147805 */ /* 0x000fe4000001ff00 */
[----:B------:R-:W-:Y:S02]  /*1020*/  CS2R R22, SRZ ;  /* 0x0000000000167805 */ /* 0x000fe4000001ff00 */
[----:B------:R-:W-:Y:S02]  /*1030*/  CS2R R88, SRZ ;  /* 0x0000000000587805 */ /* 0x000fe4000001ff00 */
[----:B------:R-:W-:Y:S02]  /*1040*/  CS2R R90, SRZ ;  /* 0x00000000005a7805 */ /* 0x000fe4000001ff00 */
        /* <DEDUP_REMOVED lines=16> */
[----:B-1----:R-:W-:Y:S02]  /*1150*/  ISETP.GE.AND P0, PT, R11, 0x1, PT ;  /* 0x000000010b00780c */ /* 0x002fe40003f06270 */
[----:B------:R-:W-:Y:S02]  /*1160*/  CS2R R124, SRZ ;  /* 0x00000000007c7805 */ /* 0x000fe4000001ff00 */
[----:B----4-:R-:W-:-:S02]  /*1170*/  R2UR UR8, R10 ;  /* 0x000000000a0872ca */ /* 0x010fc400000e0000 */
[----:B------:R-:W-:Y:S02]  /*1180*/  CS2R R126, SRZ ;  /* 0x00000000007e7805 */ /* 0x000fe4000001ff00 */
[----:B------:R-:W-:Y:S02]  /*1190*/  CS2R R128, SRZ ;  /* 0x0000000000807805 */ /* 0x000fe4000001ff00 */
[----:B------:R-:W-:Y:S02]  /*11a0*/  CS2R R130, SRZ ;  /* 0x0000000000827805 */ /* 0x000fe4000001ff00 */
[----:B------:R-:W-:Y:S02]  /*11b0*/  CS2R R132, SRZ ;  /* 0x0000000000847805 */ /* 0x000fe4000001ff00 */
[----:B------:R-:W-:Y:S02]  /*11c0*/  CS2R R134, SRZ ;  /* 0x0000000000867805 */ /* 0x000fe4000001ff00 */
[----:B------:R-:W-:Y:S01]  /*11d0*/  CS2R R136, SRZ ;  /* 0x0000000000887805 */ /* 0x000fe2000001ff00 */
[----:B------:R-:W-:Y:S01]  /*11e0*/  IMAD.MOV.U32 R139, RZ, RZ, RZ ;  /* 0x000000ffff8b7224 */ /* 0x000fe200078e00ff */
[----:B------:R-:W-:Y:S01]  /*11f0*/  CS2R R24, SRZ ;  /* 0x0000000000187805 */ /* 0x000fe2000001ff00 */
[----:B------:R-:W-:Y:S01]  /*1200*/  IMAD.MOV.U32 R141, RZ, RZ, RZ ;  /* 0x000000ffff8d7224 */ /* 0x000fe200078e00ff */
[----:B---3--:R-:W-:Y:S01]  /*1210*/  CS2R R26, SRZ ;  /* 0x00000000001a7805 */ /* 0x008fe2000001ff00 */
[----:B------:R-:W-:Y:S01]  /*1220*/  IMAD.U32 R142, RZ, RZ, UR4 ;  /* 0x00000004ff8e7e24 */ /* 0x000fe2000f8e00ff */
[----:B------:R-:W-:Y:S01]  /*1230*/  CS2R R28, SRZ ;  /* 0x00000000001c7805 */ /* 0x000fe2000001ff00 */
[----:B------:R-:W-:Y:S01]  /*1240*/  ULEA.HI UR10, UR8, UR8, URZ, 0x1 ;  /* 0x00000008080a7291 */ /* 0x000fe2000f8f083f */
[----:B------:R-:W-:-:S02]  /*1250*/  CS2R R30, SRZ ;  /* 0x00000000001e7805 */ /* 0x000fc4000001ff00 */
[----:B------:R-:W-:Y:S02]  /*1260*/  CS2R R32, SRZ ;  /* 0x0000000000207805 */ /* 0x000fe4000001ff00 */
[----:B------:R-:W-:Y:S01]  /*1270*/  CS2R R34, SRZ ;  /* 0x0000000000227805 */ /* 0x000fe2000001ff00 */
[----:B------:R-:W-:Y:S01]  /*1280*/  ULOP3.LUT UR11, UR10, 0x1ffffe, URZ, 0xc0, !UPT ;  /* 0x001ffffe0a0b7892 */ /* 0x000fe2000f8ec03f */
[----:B------:R-:W-:Y:S01]  /*1290*/  CS2R R36, SRZ ;  /* 0x0000000000247805 */ /* 0x000fe2000001ff00 */
[----:B0-----:R-:W-:Y:S01]  /*12a0*/  ULEA UR10, UR13, UR12, 0x18 ;  /* 0x0000000c0d0a7291 */ /* 0x001fe2000f8ec03f */
[----:B------:R-:W-:Y:S01]  /*12b0*/  CS2R R38, SRZ ;  /* 0x0000000000267805 */ /* 0x000fe2000001ff00 */
[----:B------:R-:W-:Y:S01]  /*12c0*/  UIADD3 UR11, UR8, -UR11, URZ ;  /* 0x8000000b080b7290 */ /* 0x000fe2000fffe03f */
[----:B------:R-:W-:Y:S02]  /*12d0*/  CS2R R40, SRZ ;  /* 0x0000000000287805 */ /* 0x000fe4000001ff00 */
[----:B------:R-:W-:Y:S01]  /*12e0*/  CS2R R42, SRZ ;  /* 0x00000000002a7805 */ /* 0x000fe2000001ff00 */
[----:B------:R-:W-:Y:S01]  /*12f0*/  UMOV UR8, URZ ;  /* 0x0000003f00087c82 */ /* 0x000fe20008000000 */
[----:B------:R-:W-:Y:S01]  /*1300*/  ULEA UR11, UR11, UR10, 0xb ;  /* 0x0000000a0b0b7291 */ /* 0x000fe2000f8e583f */
[----:B------:R-:W-:-:S02]  /*1310*/  CS2R R44, SRZ ;  /* 0x00000000002c7805 */ /* 0x000fc4000001ff00 */
[----:B------:R-:W-:Y:S02]  /*1320*/  CS2R R46, SRZ ;  /* 0x00000000002e7805 */ /* 0x000fe4000001ff00 */
[----:B------:R-:W-:Y:S01]  /*1330*/  CS2R R48, SRZ ;  /* 0x0000000000307805 */ /* 0x000fe2000001ff00 */
[----:B------:R-:W-:Y:S01]  /*1340*/  UIADD3 UR11, UR11, 0x100, URZ ;  /* 0x000001000b0b7890 */ /* 0x000fe2000fffe03f */
[----:B------:R-:W-:Y:S02]  /*1350*/  CS2R R50, SRZ ;  /* 0x0000000000327805 */ /* 0x000fe4000001ff00 */
[----:B------:R-:W-:Y:S02]  /*1360*/  CS2R R52, SRZ ;  /* 0x0000000000347805 */ /* 0x000fe4000001ff00 */
[----:B------:R-:W-:Y:S01]  /*1370*/  CS2R R54, SRZ ;  /* 0x0000000000367805 */ /* 0x000fe2000001ff00 */
[----:B------:R-:W-:Y:S01]  /*1380*/  USHF.R.U32.HI UR11, URZ, 0x4, UR11 ;  /* 0x000000043f0b7899 */ /* 0x000fe2000801160b */
[----:B------:R-:W-:-:S02]  /*1390*/  CS2R R56, SRZ ;  /* 0x0000000000387805 */ /* 0x000fc4000001ff00 */
[----:B------:R-:W-:Y:S02]  /*13a0*/  CS2R R58, SRZ ;  /* 0x00000000003a7805 */ /* 0x000fe4000001ff00 */
[----:B------:R-:W-:Y:S01]  /*13b0*/  CS2R R60, SRZ ;  /* 0x00000000003c7805 */ /* 0x000fe2000001ff00 */
[----:B------:R-:W-:Y:S01]  /*13c0*/  ULOP3.LUT UR11, UR11, 0x3fff, URZ, 0xc0, !UPT ;  /* 0x00003fff0b0b7892 */ /* 0x000fe2000f8ec03f */
        /* <DEDUP_REMOVED lines=12> */
[----:B------:R-:W-:Y:S01]  /*1490*/  CS2R R86, SRZ ;  /* 0x0000000000567805 */ /* 0x000fe2000001ff00 */
[----:B------:R-:W-:Y:S06]  /*14a0*/  @!P0 BRA `(.L_x_13) ;  /* 0x00000008001c8947 */ /* 0x000fec0003800000 */
[----:B------:R-:W-:-:S13]  /*14b0*/  ISETP.NE.AND P1, PT, R138, 0x3, PT ;  /* 0x000000038a00780c */ /* 0x000fda0003f25270 */
[----:B------:R-:W-:Y:S05]  /*14c0*/  @!P1 BRA `(.L_x_14) ;  /* 0x0000000000049947 */ /* 0x000fea0003800000 */
[----:B------:R-:W-:Y:S01]  /*14d0*/  BPT.TRAP 0x1 ;  /* 0x000000040000795c */ /* 0x000fe20000300000 */
.L_x_14:
[----:B------:R-:W-:Y:S01]  /*14e0*/  ULEA UR6, UR5, UR10, 0x3 ;  /* 0x0000000a05067291 */ /* 0x000fe2000f8e183f */
[----:B------:R-:W-:-:S05]  /*14f0*/  IMAD.U32 R10, RZ, RZ, UR4 ;  /* 0x00000004ff0a7e24 */ /* 0x000fca000f8e00ff */
[----:B------:R-:W-:-:S04]  /*1500*/  SHF.L.U32 R10, R10, 0x1f, RZ ;  /* 0x0000001f0a0a7819 */ /* 0x000fc800000006ff */
[----:B------:R0:W1:Y:S01]  /*1510*/  SYNCS.PHASECHK.TRANS64.TRYWAIT P0, [UR6], R10 ;  /* 0x0000000aff0075a7 */ /* 0x0000620008000146 */
[----:B------:R-:W-:Y:S05]  /*1520*/  @!P1 BRA `(.L_x_15) ;  /* 0x0000000000049947 */ /* 0x000fea0003800000 */
[----:B------:R-:W-:Y:S01]  /*1530*/  BPT.TRAP 0x1 ;  /* 0x000000040000795c */ /* 0x000fe20000300000 */
.L_x_15:
[----:B-1----:R-:W-:Y:S05]  /*1540*/  @P0 BRA `(.L_x_16) ;  /* 0x0000000000080947 */ /* 0x002fea0003800000 */
[----:B------:R-:W1:Y:S02]  /*1550*/  SYNCS.PHASECHK.TRANS64.TRYWAIT P0, [UR6], R10 ;  /* 0x0000000aff0075a7 */ /* 0x000e640008000146 */
[----:B-1----:R-:W-:Y:S05]  /*1560*/  @!P0 BRA `(.L_x_17) ;  /* 0x0000007800f88947 */ /* 0x002fea0003800000 */
.L_x_16:
[----:B------:R-:W-:Y:S01]  /*1570*/  UIADD3 UR6, UR10, 0x5100, URZ ;  /* 0x000051000a067890 */ /* 0x000fe2000fffe03f */
[----:B------:R-:W-:Y:S01]  /*1580*/  WARPGROUP.ARRIVE ;  /* 0x00000000000079c5 */ /* 0x000fe20000000000 */
[----:B------:R-:W-:Y:S01]  /*1590*/  ULDC UR7, c[0x0][0x50c] ;  /* 0x0001430000077ab9 */ /* 0x000fe20000000800 */
[----:B------:R-:W-:Y:S01]  /*15a0*/  ULOP3.LUT UR12, UR11, 0x10000, URZ, 0xfc, !UPT ;  /* 0x000100000b0c7892 */ /* 0x000fe2000f8efc3f */
[----:B------:R-:W-:Y:S01]  /*15b0*/  CS2R R14, SRZ ;  /* 0x00000000000e7805 */ /* 0x000fe2000001ff00 */
[----:B------:R-:W-:Y:S01]  /*15c0*/  UISETP.NE.AND UP0, UPT, UR7, 0x1, UPT ;  /* 0x000000010700788c */ /* 0x000fe2000bf05270 */
[----:B------:R-:W-:Y:S01]  /*15d0*/  CS2R R12, SRZ ;  /* 0x00000000000c7805 */ /* 0x000fe2000001ff00 */
[----:B------:R-:W-:Y:S01]  /*15e0*/  USHF.R.U32.HI UR6, URZ, 0x4, UR6 ;  /* 0x000000043f067899 */ /* 0x000fe20008011606 */
[----:B------:R-:W-:Y:S01]  /*15f0*/  CS2R R16, SRZ ;  /* 0x0000000000107805 */ /* 0x000fe2000001ff00 */
[----:B------:R-:W-:Y:S01]  /*1600*/  USEL UR7, URZ, 0x1, UP0 ;  /* 0x000000013f077887 */ /* 0x000fe20008000000 */
[----:B------:R-:W-:Y:S01]  /*1610*/  CS2R R18, SRZ ;  /* 0x0000000000127805 */ /* 0x000fe2000001ff00 */
[----:B------:R-:W-:Y:S01]  /*1620*/  ULOP3.LUT UR6, UR6, 0x3fff, URZ, 0xc0, !UPT ;  /* 0x00003fff06067892 */ /* 0x000fe2000f8ec03f */
[----:B------:R-:W-:Y:S01]  /*1630*/  CS2R R20, SRZ ;  /* 0x0000000000147805 */ /* 0x000fe2000001ff00 */
[----:B------:R-:W-:Y:S01]  /*1640*/  ULEA UR12, UR5, UR12, 0x8 ;  /* 0x0000000c050c7291 */ /* 0x000fe2000f8e403f */
[----:B------:R-:W-:Y:S01]  /*1650*/  CS2R R22, SRZ ;  /* 0x0000000000167805 */ /* 0x000fe2000001ff00 */
[----:B------:R-:W-:Y:S01]  /*1660*/  ULOP3.LUT UR6, UR6, 0x10000, URZ, 0xfc, !UPT ;  /* 0x0001000006067892 */ /* 0x000fe2000f8efc3f */
[----:B------:R-:W-:Y:S01]  /*1670*/  ISETP.NE.AND P0, PT, RZ, UR7, PT ;  /* 0x00000007ff007c0c */ /* 0x000fe2000bf05270 */
[----:B------:R-:W-:Y:S01]  /*1680*/  UMOV UR13, 0xc0000010 ;  /* 0xc0000010000d7882 */ /* 0x000fe20000000000 */
[----:B------:R-:W-:Y:S01]  /*1690*/  UMOV UR15, 0xc0000010 ;  /* 0xc0000010000f7882 */ /* 0x000fe20000000000 */
[----:B------:R-:W-:Y:S01]  /*16a0*/  ULEA UR14, UR5, UR6, 0x8 ;  /* 0x00000006050e7291 */ /* 0x000fe2000f8e403f */
[----:B------:R-:W-:-:S02]  /*16b0*/  CS2R R88, SRZ ;  /* 0x0000000000587805 */ /* 0x000fc4000001ff00 */
[----:B------:R-:W-:Y:S01]  /*16c0*/  CS2R R90, SRZ ;  /* 0x00000000005a7805 */ /* 0x000fe2000001ff00 */
[----:B------:R-:W-:Y:S01]  /*16d0*/  UMOV UR6, 0x1 ;  /* 0x0000000100067882 */ /* 0x000fe20000000000 */
[----:B------:R-:W-:Y:S02]  /*16e0*/  CS2R R92, SRZ ;  /* 0x00000000005c7805 */ /* 0x000fe4000001ff00 */
[----:B------:R-:W-:Y:S02]  /*16f0*/  CS2R R94, SRZ ;  /* 0x00000000005e7805 */ /* 0x000fe4000001ff00 */
[----:B------:R-:W-:Y:S02]  /*1700*/  CS2R R96, SRZ ;  /* 0x0000000000607805 */ /* 0x000fe4000001ff00 */
[----:B------:R-:W-:Y:S02]  /*1710*/  CS2R R98, SRZ ;  /* 0x0000000000627805 */ /* 0x000fe4000001ff00 */
[----:B------:R-:W-:Y:S01]  /*1720*/  CS2R R100, SRZ ;  /* 0x0000000000647805 */ /* 0x000fe2000001ff00 */
[----:B------:R-:W-:Y:S01]  /*1730*/  QGMMA.64x128x32.F32.E4M3.E4M3 R24, gdesc[UR12], RZ, !UPT, gsb0 ;  /* 0x01e000000c1879f3 */ /* 0x000fe2000c0008ff */
        /* <DEDUP_REMOVED lines=17> */
[----:B------:R-:W-:Y:S01]  /*1850*/  CS2R R136, SRZ ;  /* 0x0000000000887805 */ /* 0x000fe2000001ff00 */
[----:B------:R-:W-:Y:S02]  /*1860*/  IMAD.MOV.U32 R139, RZ, RZ, RZ ;  /* 0x000000ffff8b7224 */ /* 0x000fe400078e00ff */
[----:B------:R-:W-:Y:S01]  /*1870*/  IMAD.MOV.U32 R141, RZ, RZ, RZ ;  /* 0x000000ffff8d7224 */ /* 0x000fe200078e00ff */
[----:B------:R-:W-:Y:S06]  /*1880*/  @!P0 BRA `(.L_x_18) ;  /* 0x0000000400088947 */ /* 0x000fec0003800000 */
[----:B------:R-:W-:Y:S02]  /*1890*/  WARPGROUP.DEPBAR.LE gsb0, 0x0 ;  /* 0x00008000000079c5 */ /* 0x000fe40000010000 */
[----:B------:R-:W-:-:S01]  /*18a0*/  FADD R141, RZ, R24 ;  /* 0x00000018ff8d7221 */ /* 0x000fc20000000000 */
[----:B------:R-:W-:Y:S01]  /*18b0*/  FADD R136, RZ, R25 ;  /* 0x00000019ff887221 */ /* 0x000fe20000000000 */
        /* <DEDUP_REMOVED lines=62> */
[----:B------:R-:W-:-:S06]  /*1ca0*/  UMOV UR6, URZ ;  /* 0x0000003f00067c82 */ /* 0x000fcc0008000000 */
.L_x_18:
[----:B------:R-:W-:-:S04]  /*1cb0*/  UIADD3 UR16, UR5, 0x1, URZ ;  /* 0x0000000105107890 */ /* 0x000fc8000fffe03f */
[----:B------:R-:W-:-:S04]  /*1cc0*/  UISETP.NE.AND UP0, UPT, UR16, 0x5, UPT ;  /* 0x000000051000788c */ /* 0x000fc8000bf05270 */
[----:B------:R-:W-:Y:S02]  /*1cd0*/  USEL UR8, URZ, 0x1, UP0 ;  /* 0x000000013f087887 */ /* 0x000fe40008000000 */
[----:B------:R-:W-:Y:S02]  /*1ce0*/  USEL UR16, UR16, URZ, UP0 ;  /* 0x0000003f10107287 */ /* 0x000fe40008000000 */
[----:B------:R-:W-:-:S06]  /*1cf0*/  ULOP3.LUT UR8, UR4, UR8, URZ, 0x3c, !UPT ;  /* 0x0000000804087292 */ /* 0x000fcc000f8e3c3f */
[----:B------:R-:W-:Y:S01]  /*1d00*/  IMAD.U32 R142, RZ, RZ, UR8 ;  /* 0x00000008ff8e7e24 */ /* 0x000fe2000f8e00ff */
[----:B------:R-:W-:-:S06]  /*1d10*/  UMOV UR8, 0x1 ;  /* 0x0000000100087882 */ /* 0x000fcc0000000000 */
.L_x_13:
[----:B------:R-:W-:-:S04]  /*1d20*/  UISETP.LT.AND UP0, UPT, UR9, 0x1, UPT ;  /* 0x000000010900788c */ /* 0x000fc8000bf01270 */
[----:B------:R-:W-:-:S04]  /*1d30*/  USEL UR12, UR9, 0x1, UP0 ;  /* 0x00000001090c7887 */ /* 0x000fc80008000000 */
[----:B------:R-:W-:-:S04]  /*1d40*/  UIADD3 UR12, UR9, -UR12, URZ ;  /* 0x8000000c090c7290 */ /* 0x000fc8000fffe03f */
[----:B------:R-:W-:-:S06]  /*1d50*/  UISETP.GE.AND UP0, UPT, UR12, 0x1, UPT ;  /* 0x000000010c00788c */ /* 0x000fcc000bf06270 */
[----:B------:R-:W-:-:S13]  /*1d60*/  PLOP3.LUT P0, PT, PT, PT, UP0, 0x80, 0x0 ;  /* 0x000000000000781c */ /* 0x000fda0003f0f008 */
[----:B------:R-:W-:Y:S05]  /*1d70*/  @!P0 BRA `(.L_x_19) ;  /* 0x0000000400f08947 */ /* 0x000fea0003800000 */
[----:B01----:R-:W-:Y:S01]  /*1d80*/  IMAD.U32 R10, RZ, RZ, UR12 ;  /* 0x0000000cff0a7e24 */ /* 0x003fe2000f8e00ff */
[----:B------:R-:W-:Y:S01]  /*1d90*/  UMOV UR17, UR5 ;  /* 0x0000000500117c82 */ /* 0x000fe20008000000 */
[----:B------:R-:W-:-:S05]  /*1da0*/  ULDC UR20, c[0x0][0x50c] ;  /* 0x0001430000147ab9 */ /* 0x000fca0000000800 */
.L_x_27:
[----:B------:R-:W-:-:S13]  /*1db0*/  ISETP.NE.AND P1, PT, R138, 0x3, PT ;  /* 0x000000038a00780c */ /* 0x000fda0003f25270 */
[----:B01----:R-:W-:Y:S05]  /*1dc0*/  @!P1 BRA `(.L_x_20) ;  /* 0x0000000000049947 */ /* 0x003fea0003800000 */
[----:B------:R-:W-:Y:S01]  /*1dd0*/  BPT.TRAP 0x1 ;  /* 0x000000040000795c */ /* 0x000fe20000300000 */
.L_x_20:
[----:B------:R-:W0:Y:S01]  /*1de0*/  S2UR UR12, SR_CgaCtaId ;  /* 0x00000000000c79c3 */ /* 0x000e220000008800 */
[----:B------:R-:W-:Y:S01]  /*1df0*/  UMOV UR10, 0x400 ;  /* 0x00000400000a7882 */ /* 0x000fe20000000000 */
[----:B------:R-:W-:Y:S01]  /*1e00*/  SHF.L.U32 R11, R142, 0x1f, RZ ;  /* 0x0000001f8e0b7819 */ /* 0x000fe200000006ff */
[----:B0-----:R-:W-:-:S04]  /*1e10*/  ULEA UR10, UR12, UR10, 0x18 ;  /* 0x0000000a0c0a7291 */ /* 0x001fc8000f8ec03f */
[----:B------:R-:W-:-:S09]  /*1e20*/  ULEA UR12, UR16, UR10, 0x3 ;  /* 0x0000000a100c7291 */ /* 0x000fd2000f8e183f */
[----:B------:R0:W1:Y:S01]  /*1e30*/  SYNCS.PHASECHK.TRANS64.TRYWAIT P0, [UR12], R11 ;  /* 0x0000000bff0075a7 */ /* 0x000062000800014c */
[----:B------:R-:W-:Y:S05]  /*1e40*/  @!P1 BRA `(.L_x_21) ;  /* 0x0000000000049947 */ /* 0x000fea0003800000 */
[----:B------:R-:W-:Y:S01]  /*1e50*/  BPT.TRAP 0x1 ;  /* 0x000000040000795c */ /* 0x000fe20000300000 */
.L_x_21:
[----:B-1----:R-:W-:Y:S05]  /*1e60*/  @P0 BRA `(.L_x_22) ;  /* 0x0000000000080947 */ /* 0x002fea0003800000 */
[----:B------:R-:W1:Y:S02]  /*1e70*/  SYNCS.PHASECHK.TRANS64.TRYWAIT P0, [UR12], R11 ;  /* 0x0000000bff0075a7 */ /* 0x000e64000800014c */
[----:B-1----:R-:W-:Y:S05]  /*1e80*/  @!P0 BRA `(.L_x_23) ;  /* 0x0000007000c88947 */ /* 0x002fea0003800000 */
.L_x_22:
[----:B------:R-:W-:Y:S01]  /*1e90*/  UIADD3 UR12, UR10, 0x5100, URZ ;  /* 0x000051000a0c7890 */ /* 0x000fe2000fffe03f */
[----:B------:R-:W-:Y:S01]  /*1ea0*/  WARPGROUP.ARRIVE ;  /* 0x00000000000079c5 */ /* 0x000fe20000000000 */
[----:B------:R-:W-:Y:S02]  /*1eb0*/  UISETP.NE.AND UP0, UPT, UR7, URZ, UPT ;  /* 0x0000003f0700728c */ /* 0x000fe4000bf05270 */
[----:B------:R-:W-:Y:S02]  /*1ec0*/  USHF.R.U32.HI UR12, URZ, 0x4, UR12 ;  /* 0x000000043f0c7899 */ /* 0x000fe4000801160c */
[----:B------:R-:W-:Y:S02]  /*1ed0*/  USEL UR8, UR8, URZ, !UP0 ;  /* 0x0000003f08087287 */ /* 0x000fe4000c000000 */
[----:B------:R-:W-:Y:S02]  /*1ee0*/  ULOP3.LUT UR7, UR12, 0x3fff, URZ, 0xc0, !UPT ;  /* 0x00003fff0c077892 */ /* 0x000fe4000f8ec03f */
[----:B------:R-:W-:-:S02]  /*1ef0*/  ULOP3.LUT UR12, UR11, 0x10000, URZ, 0xfc, !UPT ;  /* 0x000100000b0c7892 */ /* 0x000fc4000f8efc3f */
[----:B------:R-:W-:Y:S02]  /*1f00*/  ULOP3.LUT UR7, UR7, 0x10000, URZ, 0xfc, !UPT ;  /* 0x0001000007077892 */ /* 0x000fe4000f8efc3f */
[----:B------:R-:W-:Y:S02]  /*1f10*/  UISETP.NE.U32.AND UP0, UPT, UR8, URZ, UPT ;  /* 0x0000003f0800728c */ /* 0x000fe4000bf05070 */
[----:B------:R-:W-:Y:S02]  /*1f20*/  ULEA UR12, UR16, UR12, 0x8 ;  /* 0x0000000c100c7291 */ /* 0x000fe4000f8e403f */
[----:B------:R-:W-:Y:S01]  /*1f30*/  ULEA UR14, UR16, UR7, 0x8 ;  /* 0x00000007100e7291 */ /* 0x000fe2000f8e403f */
[----:B------:R-:W-:Y:S01]  /*1f40*/  UMOV UR13, 0xc0000010 ;  /* 0xc0000010000d7882 */ /* 0x000fe20000000000 */
[----:B------:R-:W-:Y:S01]  /*1f50*/  UMOV UR15, 0xc0000010 ;  /* 0xc0000010000f7882 */ /* 0x000fe20000000000 */
[----:B------:R-:W-:-:S06]  /*1f60*/  UIADD3 UR6, UR6, 0x1, URZ ;  /* 0x0000000106067890 */ /* 0x000fcc000fffe03f */
[----:B------:R-:W-:Y:S01]  /*1f70*/  QGMMA.64x128x32.F32.E4M3.E4M3 R24, gdesc[UR12], R24, UP0, gsb0 ;  /* 0x01e000000c1879f3 */ /* 0x000fe2000b800818 */
[----:B------:R-:W-:-:S04]  /*1f80*/  UISETP.NE.AND UP0, UPT, UR6, UR20, UPT ;  /* 0x000000140600728c */ /* 0x000fc8000bf05270 */
[----:B------:R-:W-:-:S06]  /*1f90*/  USEL UR7, URZ, 0x1, UP0 ;  /* 0x000000013f077887 */ /* 0x000fcc0008000000 */
[----:B------:R-:W-:Y:S01]  /*1fa0*/  ISETP.NE.AND P0, PT, RZ, UR7, PT ;  /* 0x00000007ff007c0c */ /* 0x000fe2000bf05270 */
[----:B------:R-:W-:-:S12]  /*1fb0*/  WARPGROUP.DEPBAR.LE gsb0, 0x1 ;  /* 0x00008000000079c5 */ /* 0x000fd80000010100 */
[----:B------:R-:W-:Y:S05]  /*1fc0*/  @!P0 BRA `(.L_x_24) ;  /* 0x0000000400088947 */ /* 0x000fea0003800000 */
[----:B------:R-:W-:Y:S02]  /*1fd0*/  WARPGROUP.DEPBAR.LE gsb0, 0x0 ;  /* 0x00008000000079c5 */ /* 0x000fe40000010000 */
[----:B------:R-:W-:-:S01]  /*1fe0*/  FADD R141, R24, R141 ;  /* 0x0000008d188d7221 */ /* 0x000fc20000000000 */
[----:B------:R-:W-:Y:S01]  /*1ff0*/  FADD R136, R25, R136 ;  /* 0x0000008819887221 */ /* 0x000fe20000000000 */
        /* <DEDUP_REMOVED lines=62> */
[----:B------:R-:W-:-:S06]  /*23e0*/  UMOV UR6, URZ ;  /* 0x0000003f00067c82 */ /* 0x000fcc0008000000 */
.L_x_24:
[----:B------:R-:W-:Y:S05]  /*23f0*/  @!P1 BRA `(.L_x_25) ;  /* 0x0000000000049947 */ /* 0x000fea0003800000 */
[----:B------:R-:W-:Y:S01]  /*2400*/  BPT.TRAP 0x1 ;  /* 0x000000040000795c */ /* 0x000fe20000300000 */
.L_x_25:
[----:B------:R-:W-:Y:S01]  /*2410*/  ULEA UR8, UR17, UR10, 0x3 ;  /* 0x0000000a11087291 */ /* 0x000fe2000f8e183f */
[----:B------:R-:W-:-:S03]  /*2420*/  ISETP.GT.U32.AND P0, PT, R4, 0x1, PT ;  /* 0x000000010400780c */ /* 0x000fc60003f04070 */
[----:B------:R-:W-:-:S04]  /*2430*/  UIADD3 UR8, UR8, 0x28, URZ ;  /* 0x0000002808087890 */ /* 0x000fc8000fffe03f */
[----:B------:R-:W-:-:S09]  /*2440*/  UPRMT UR8, URZ, 0x654, UR8 ;  /* 0x000006543f087896 */ /* 0x000fd20008000008 */
[----:B------:R-:W-:Y:S01]  /*2450*/  SYNCS.ARRIVE.TRANS64.RED.A1T0 RZ, [UR8], RZ ;  /* 0x000000ffffff79a7 */ /* 0x000fe20008100408 */
[----:B------:R-:W-:Y:S05]  /*2460*/  @P0 BRA `(.L_x_26) ;  /* 0x0000000000040947 */ /* 0x000fea0003800000 */
[----:B------:R-:W-:Y:S01]  /*2470*/  BPT.TRAP 0x1 ;  /* 0x000000040000795c */ /* 0x000fe20000300000 */
.L_x_26:
[----:B------:R-:W-:Y:S01]  /*2480*/  UIADD3 UR16, UR16, 0x1, URZ ;  /* 0x0000000110107890 */ /* 0x000fe2000fffe03f */
[C---:B------:R-:W-:Y:S01]  /*2490*/  ISETP.GT.AND P0, PT, R10.reuse, 0x1, PT ;  /* 0x000000010a00780c */ /* 0x040fe20003f04270 */
[----:B------:R-:W-:Y:S01]  /*24a0*/  UIADD3 UR17, UR17, 0x1, URZ ;  /* 0x0000000111117890 */ /* 0x000fe2000fffe03f */
[----:B------:R-:W-:Y:S01]  /*24b0*/  VIADD R10, R10, 0xffffffff ;  /* 0xffffffff0a0a7836 */ /* 0x000fe20000000000 */
[----:B------:R-:W-:Y:S02]  /*24c0*/  UISETP.NE.AND UP0, UPT, UR16, 0x5, UPT ;  /* 0x000000051000788c */ /* 0x000fe4000bf05270 */
[----:B------:R-:W-:Y:S02]  /*24d0*/  UISETP.NE.AND UP1, UPT, UR17, 0x5, UPT ;  /* 0x000000051100788c */ /* 0x000fe4000bf25270 */
[----:B------:R-:W-:Y:S02]  /*24e0*/  USEL UR8, URZ, 0x1, UP0 ;  /* 0x000000013f087887 */ /* 0x000fe40008000000 */
[----:B------:R-:W-:-:S02]  /*24f0*/  USEL UR16, UR16, URZ, UP0 ;  /* 0x0000003f10107287 */ /* 0x000fc40008000000 */
[----:B------:R-:W-:Y:S02]  /*2500*/  USEL UR17, UR17, URZ, UP1 ;  /* 0x0000003f11117287 */ /* 0x000fe40008800000 */
[----:B------:R-:W-:Y:S01]  /*2510*/  LOP3.LUT R142, R142, UR8, RZ, 0x3c, !PT ;  /* 0x000000088e8e7c12 */ /* 0x000fe2000f8e3cff */
[----:B------:R-:W-:Y:S01]  /*2520*/  UMOV UR8, 0x1 ;  /* 0x0000000100087882 */ /* 0x000fe20000000000 */
[----:B------:R-:W-:Y:S08]  /*2530*/  @P0 BRA `(.L_x_27) ;  /* 0xfffffff8001c0947 */ /* 0x000ff0000383ffff */
.L_x_19:
[----:B------:R-:W-:Y:S01]  /*2540*/  UISETP.NE.AND UP0, UPT, UR6, URZ, UPT ;  /* 0x0000003f0600728c */ /* 0x000fe2000bf05270 */
[----:B01----:R-:W0:Y:S03]  /*2550*/  LDC R10, c[0x0][0x28c] ;  /* 0x0000a300ff0a7b82 */ /* 0x003e260000000800 */
[----:B------:R-:W-:-:S06]  /*2560*/  USEL UR6, URZ, 0x1, !UP0 ;  /* 0x000000013f067887 */ /* 0x000fcc000c000000 */
[----:B------:R-:W-:Y:S02]  /*2570*/  ISETP.NE.AND P0, PT, RZ, UR6, PT ;  /* 0x00000006ff007c0c */ /* 0x000fe4000bf05270 */
[----:B0-----:R-:W-:-:S11]  /*2580*/  ISETP.GE.AND P1, PT, R10, 0x1, PT ;  /* 0x000000010a00780c */ /* 0x001fd60003f26270 */
[----:B------:R-:W-:Y:S05]  /*2590*/  @!P0 BRA `(.L_x_28) ;  /* 0x0000000400048947 */ /* 0x000fea0003800000 */
[----:B------:R-:W-:Y:S02]  /*25a0*/  WARPGROUP.DEPBAR.LE gsb0, 0x0 ;  /* 0x00008000000079c5 */ /* 0x000fe40000010000 */
[----:B------:R-:W-:Y:S01]  /*25b0*/  FADD R141, R24, R141 ;  /* 0x0000008d188d7221 */ /* 0x000fe20000000000 */
        /* <DEDUP_REMOVED lines=62> */
[----:B------:R-:W-:-:S07]  /*29a0*/  FADD R14, R14, R87 ;  /* 0x000000570e0e7221 */ /* 0x000fce0000000000 */
.L_x_28:
[----:B------:R-:W-:Y:S02]  /*29b0*/  WARPGROUP.DEPBAR.LE gsb0, 0x0 ;  /* 0x00008000000079c5 */ /* 0x000fe40000010000 */
[----:B------:R-:W-:Y:S05]  /*29c0*/  @!P1 BRA `(.L_x_29) ;  /* 0x0000000000409947 */ /* 0x000fea0003800000 */
[----:B------:R-:W-:-:S13]  /*29d0*/  ISETP.NE.AND P0, PT, R138, 0x3, PT ;  /* 0x000000038a00780c */ /* 0x000fda0003f05270 */
[----:B------:R-:W-:Y:S05]  /*29e0*/  @!P0 BRA `(.L_x_30) ;  /* 0x0000000000048947 */ /* 0x000fea0003800000 */
[----:B------:R-:W-:Y:S01]  /*29f0*/  BPT.TRAP 0x1 ;  /* 0x000000040000795c */ /* 0x000fe20000300000 */
.L_x_30:
[----:B------:R-:W-:Y:S01]  /*2a00*/  UISETP.LT.AND UP0, UPT, UR9, 0x1, UPT ;  /* 0x000000010900788c */ /* 0x000fe2000bf01270 */
[----:B------:R-:W-:-:S03]  /*2a10*/  ISETP.GT.U32.AND P0, PT, R4, 0x1, PT ;  /* 0x000000010400780c */ /* 0x000fc60003f04070 */
[----:B------:R-:W-:-:S04]  /*2a20*/  USEL UR8, UR9, 0x1, UP0 ;  /* 0x0000000109087887 */ /* 0x000fc80008000000 */
[----:B------:R-:W-:-:S04]  /*2a30*/  UIADD3 UR8, UR5, UR9, -UR8 ;  /* 0x0000000905087290 */ /* 0x000fc8000fffe808 */
[----:B------:R-:W-:-:S04]  /*2a40*/  UIMAD.WIDE.U32 UR6, UR8, -0x33333333, URZ ;  /* 0xcccccccd080678a5 */ /* 0x000fc8000f8e003f */
[----:B------:R-:W-:-:S04]  /*2a50*/  USHF.R.U32.HI UR6, URZ, 0x2, UR7 ;  /* 0x000000023f067899 */ /* 0x000fc80008011607 */
[----:B------:R-:W-:-:S04]  /*2a60*/  UIMAD UR8, UR6, -0x5, UR8 ;  /* 0xfffffffb060878a4 */ /* 0x000fc8000f8e0208 */
[----:B------:R-:W-:-:S04]  /*2a70*/  ULEA UR8, UR8, UR10, 0x3 ;  /* 0x0000000a08087291 */ /* 0x000fc8000f8e183f */
[----:B------:R-:W-:-:S04]  /*2a80*/  UIADD3 UR8, UR8, 0x28, URZ ;  /* 0x0000002808087890 */ /* 0x000fc8000fffe03f */
[----:B------:R-:W-:-:S09]  /*2a90*/  UPRMT UR8, URZ, 0x654, UR8 ;  /* 0x000006543f087896 */ /* 0x000fd20008000008 */
[----:B------:R-:W-:Y:S01]  /*2aa0*/  SYNCS.ARRIVE.TRANS64.RED.A1T0 RZ, [UR8], RZ ;  /* 0x000000ffffff79a7 */ /* 0x000fe20008100408 */
[----:B------:R-:W-:Y:S05]  /*2ab0*/  @P0 BRA `(.L_x_29) ;  /* 0x0000000000040947 */ /* 0x000fea0003800000 */
[----:B------:R-:W-:Y:S01]  /*2ac0*/  BPT.TRAP 0x1 ;  /* 0x000000040000795c */ /* 0x000fe20000300000 */
.L_x_29:
[----:B------:R-:W0:Y:S01]  /*2ad0*/  LDC R26, c[0x0][0x288] ;  /* 0x0000a200ff1a7b82 */ /* 0x000e220000000800 */
[--C-:B------:R-:W-:Y:S01]  /*2ae0*/  SHF.R.U32.HI R10, RZ, 0x2, R0.reuse ;  /* 0x00000002ff0a7819 */ /* 0x100fe20000011600 */
[----:B------:R-:W-:Y:S01]  /*2af0*/  IMAD.SHL.U32 R29, R7, 0x80, RZ ;  /* 0x00000080071d7824 */ /* 0x000fe200078e00ff */
[----:B------:R-:W-:Y:S01]  /*2b00*/  SHF.R.U32.HI R25, RZ, 0x7, R0 ;  /* 0x00000007ff197819 */ /* 0x000fe20000011600 */
[----:B------:R-:W-:Y:S01]  /*2b10*/  UIADD3 UR5, UR9, UR5, URZ ;  /* 0x0000000509057290 */ /* 0x000fe2000fffe03f */
[----:B------:R-:W-:Y:S01]  /*2b20*/  LOP3.LUT R11, R10, 0x7, RZ, 0xc0, !PT ;  /* 0x000000070a0b7812 */ /* 0x000fe200078ec0ff */
[----:B------:R-:W-:Y:S01]  /*2b30*/  IMAD.SHL.U32 R31, R6, 0x80, RZ ;  /* 0x00000080061f7824 */ /* 0x000fe200078e00ff */
[----:B------:R-:W-:Y:S01]  /*2b40*/  LOP3.LUT R10, R25, 0x1, RZ, 0xc0, !PT ;  /* 0x00000001190a7812 */ /* 0x000fe200078ec0ff */
[----:B------:R-:W-:Y:S01]  /*2b50*/  UISETP.GT.U32.AND UP0, UPT, UR5, 0x4, UPT ;  /* 0x000000040500788c */ /* 0x000fe2000bf04070 */
[----:B------:R-:W-:Y:S01]  /*2b60*/  LOP3.LUT R24, R0, 0x60, RZ, 0xc0, !PT ;  /* 0x0000006000187812 */ /* 0x000fe200078ec0ff */
[----:B------:R-:W-:Y:S01]  /*2b70*/  ULDC UR12, c[0x0][0x284] ;  /* 0x0000a100000c7ab9 */ /* 0x000fe20000000800 */
[----:B------:R-:W-:Y:S01]  /*2b80*/  UISETP.GE.U32.AND UP1, UPT, UR9, 0x5, UPT ;  /* 0x000000050900788c */ /* 0x000fe2000bf26070 */
[----:B------:R-:W-:Y:S01]  /*2b90*/  IMAD.SHL.U32 R30, R10, 0x40, RZ ;  /* 0x000000400a1e7824 */ /* 0x000fe200078e00ff */
[----:B------:R-:W-:Y:S01]  /*2ba0*/  SHF.R.U32.HI R28, RZ, 0x1, R24 ;  /* 0x00000001ff1c7819 */ /* 0x000fe20000011618 */
[----:B------:R-:W-:Y:S01]  /*2bb0*/  UISETP.LT.U32.AND UP0, UPT, UR9, 0x5, UP0 ;  /* 0x000000050900788c */ /* 0x000fe20008701070 */
[----:B------:R-:W-:Y:S01]  /*2bc0*/  LOP3.LUT R24, R0, 0x3, RZ, 0xc0, !PT ;  /* 0x0000000300187812 */ /* 0x000fe200078ec0ff */
[----:B------:R-:W-:Y:S01]  /*2bd0*/  UIMAD.WIDE.U32 UR6, UR5, -0x33333333, URZ ;  /* 0xcccccccd050678a5 */ /* 0x000fe2000f8e003f */
[--C-:B------:R-:W-:Y:S01]  /*2be0*/  IADD3 R25, RZ, -R28, -R11.reuse ;  /* 0x8000001cff197210 */ /* 0x100fe20007ffe80b */
[----:B------:R-:W-:Y:S01]  /*2bf0*/  USEL UR8, URZ, 0x1, !UP0 ;  /* 0x000000013f087887 */ /* 0x000fe2000c000000 */
[----:B------:R-:W-:Y:S01]  /*2c00*/  LOP3.LUT R11, R30, 0x40, R11, 0xe2, !PT ;  /* 0x000000401e0b7812 */ /* 0x000fe200078ee20b */
[----:B------:R-:W-:Y:S01]  /*2c10*/  ULDC.64 UR10, c[0x0][0x5d0] ;  /* 0x00017400000a7ab9 */ /* 0x000fe20000000a00 */
[----:B------:R-:W-:Y:S01]  /*2c20*/  SHF.R.S32.HI R34, RZ, 0x1f, R5 ;  /* 0x0000001fff227819 */ /* 0x000fe20000011405 */
[----:B------:R-:W-:Y:S01]  /*2c30*/  IMAD R10, R10, -0x40, R25 ;  /* 0xffffffc00a0a7824 */ /* 0x000fe200078e0219 */
[----:B------:R-:W-:Y:S01]  /*2c40*/  USHF.R.U32.HI UR6, URZ, 0x2, UR7 ;  /* 0x000000023f067899 */ /* 0x000fe20008011607 */
[----:B0-----:R-:W-:Y:S01]  /*2c50*/  IMAD R30, R24, -0x2, R26 ;  /* 0xfffffffe181e7824 */ /* 0x001fe200078e021a */
[----:B------:R-:W-:Y:S01]  /*2c60*/  ISETP.GE.AND P0, PT, R29, R26, PT ;  /* 0x0000001a1d00720c */ /* 0x000fe20003f06270 */
[----:B------:R-:W-:Y:S01]  /*2c70*/  IMAD.SHL.U32 R24, R0, 0x2, RZ ;  /* 0x0000000200187824 */ /* 0x000fe200078e00ff */
[----:B------:R-:W-:Y:S01]  /*2c80*/  ULOP3.LUT UR4, UR4, UR8, URZ, 0x3c, !UPT ;  /* 0x0000000804047292 */ /* 0x000fe2000f8e3c3f */
[----:B------:R-:W-:Y:S01]  /*2c90*/  IMAD R32, R34, UR10, RZ ;  /* 0x0000000a22207c24 */ /* 0x000fe2000f8e02ff */
[----:B------:R-:W-:Y:S01]  /*2ca0*/  ISETP.GE.OR P0, PT, R31, UR12, P0 ;  /* 0x0000000c1f007c0c */ /* 0x000fe20008706670 */
[----:B------:R-:W-:Y:S01]  /*2cb0*/  IMAD.WIDE R26, R6, 0x80, RZ ;  /* 0x00000080061a7825 */ /* 0x000fe200078e02ff */
[----:B------:R-:W-:Y:S01]  /*2cc0*/  LOP3.LUT R24, R29, 0x6, R24, 0xf8, !PT ;  /* 0x000000061d187812 */ /* 0x000fe200078ef818 */
[----:B------:R-:W-:Y:S01]  /*2cd0*/  UIMAD UR5, UR6, -0x5, UR5 ;  /* 0xfffffffb060578a4 */ /* 0x000fe2000f8e0205 */
[----:B------:R-:W-:Y:S01]  /*2ce0*/  IADD3 R36, -R31, UR12, R10 ;  /* 0x0000000c1f247c10 */ /* 0x000fe2000fffe10a */
[----:B------:R-:W-:Y:S01]  /*2cf0*/  IMAD R33, R5, UR11, R32 ;  /* 0x0000000b05217c24 */ /* 0x000fe2000f8e0220 */
[----:B------:R-:W-:Y:S01]  /*2d00*/  SHF.R.S32.HI R25, RZ, 0x1f, R24 ;  /* 0x0000001fff197819 */ /* 0x000fe20000011418 */
[----:B------:R-:W-:Y:S01]  /*2d10*/  @UP1 ULOP3.LUT UR4, UR4, 0x1, UR6, 0x78, !UPT ;  /* 0x0000000104041892 */ /* 0x000fe2000f8e7806 */
[----:B------:R-:W-:Y:S01]  /*2d20*/  LOP3.LUT R35, R26, R11, R28, 0xfe, !PT ;  /* 0x0000000b1a237212 */ /* 0x000fe200078efe1c */
[----:B------:R-:W-:-:S02]  /*2d30*/  IMAD.IADD R29, R30, 0x1, -R29 ;  /* 0x000000011e1d7824 */ /* 0x000fc400078e0a1d */
[----:B------:R-:W-:-:S04]  /*2d40*/  IMAD.WIDE.U32 R6, R5, UR10, R24 ;  /* 0x0000000a05067c25 */ /* 0x000fc8000f8e0018 */
[----:B------:R-:W-:Y:S02]  /*2d50*/  IMAD.IADD R7, R7, 0x1, R33 ;  /* 0x0000000107077824 */ /* 0x000fe400078e0221 */
[----:B------:R-:W-:Y:S01]  /*2d60*/  IMAD.MOV.U32 R28, RZ, RZ, -0x1 ;  /* 0xffffffffff1c7424 */ /* 0x000fe200078e00ff */
[----:B------:R-:W-:Y:S06]  /*2d70*/  @P0 BRA `(.L_x_31) ;  /* 0x0000004400a40947 */ /* 0x000fec0003800000 */
[----:B------:R-:W0:Y:S01]  /*2d80*/  LDC.64 R32, c[0x0][0x5c8] ;  /* 0x00017200ff207b82 */ /* 0x000e220000000a00 */
[----:B------:R-:W-:Y:S01]  /*2d90*/  ULDC.64 UR6, c[0x0][0x5c0] ;  /* 0x0001700000067ab9 */ /* 0x000fe20000000a00 */
[----:B------:R-:W-:Y:S01]  /*2da0*/  BSSY B0, `(.L_x_31) ;  /* 0x0000466000007945 */ /* 0x000fe20003800000 */
[-C--:B0-----:R-:W-:Y:S02]  /*2db0*/  IMAD R10, R27, R32.reuse, RZ ;  /* 0x000000201b0a7224 */ /* 0x081fe400078e02ff */
[----:B------:R-:W-:-:S04]  /*2dc0*/  IMAD.WIDE.U32 R6, R35, R32, R6 ;  /* 0x0000002023067225 */ /* 0x000fc800078e0006 */
[----:B------:R-:W-:Y:S01]  /*2dd0*/  IMAD R31, R35, R33, R10 ;  /* 0x00000021231f7224 */ /* 0x000fe200078e020a */
[----:B------:R-:W-:Y:S02]  /*2de0*/  LEA R11, P0, R32, R6, 0x3 ;  /* 0x00000006200b7211 */ /* 0x000fe400078018ff */
[----:B------:R-:W-:Y:S01]  /*2df0*/  IADD3 R10, P1, R6, UR6, RZ ;  /* 0x00000006060a7c10 */ /* 0x000fe2000ff3e0ff */
[----:B------:R-:W-:Y:S01]  /*2e00*/  IMAD.IADD R31, R7, 0x1, R31 ;  /* 0x00000001071f7824 */ /* 0x000fe200078e021f */
[----:B------:R-:W-:-:S04]  /*2e10*/  IADD3 R6, P3, R11, UR6, RZ ;  /* 0x000000060b067c10 */ /* 0x000fc8000ff7e0ff */
[----:B------:R-:W-:Y:S02]  /*2e20*/  LEA.HI.X R7, R32, R31, R33, 0x3, P0 ;  /* 0x0000001f20077211 */ /* 0x000fe400000f1c21 */
[----:B---3-5:R-:W-:Y:S02]  /*2e30*/  FSETP.NEU.AND P0, PT, R9, RZ, PT ;  /* 0x000000ff0900720b */ /* 0x028fe40003f0d000 */
[----:B------:R-:W-:Y:S02]  /*2e40*/  IADD3.X R11, R31, UR7, RZ, P1, !PT ;  /* 0x000000071f0b7c10 */ /* 0x000fe40008ffe4ff */
[----:B------:R-:W-:-:S09]  /*2e50*/  IADD3.X R7, R7, UR7, RZ, P3, !PT ;  /* 0x0000000707077c10 */ /* 0x000fd20009ffe4ff */
[----:B------:R-:W-:Y:S05]  /*2e60*/  @!P0 BRA `(.L_x_32) ;  /* 0x00000034005c8947 */ /* 0x000fea0003800000 */
[----:B------:R-:W-:Y:S01]  /*2e70*/  ULDC.64 UR6, c[0x0][0x5b8] ;  /* 0x00016e0000067ab9 */ /* 0x000fe20000000a00 */
[----:B------:R-:W-:Y:S01]  /*2e80*/  ISETP.GE.AND P0, PT, R36, 0x1, PT ;  /* 0x000000012400780c */ /* 0x000fe20003f06270 */
[----:B------:R-:W-:Y:S01]  /*2e90*/  IMAD R32, R34, UR6, RZ ;  /* 0x0000000622207c24 */ /* 0x000fe2000f8e02ff */
[----:B------:R-:W-:Y:S01]  /*2ea0*/  ULDC.64 UR10, c[0x0][0x5a8] ;  /* 0x00016a00000a7ab9 */ /* 0x000fe20000000a00 */
[----:B------:R-:W-:Y:S01]  /*2eb0*/  IMAD.WIDE.U32 R30, R5, UR6, R24 ;  /* 0x00000006051e7c25 */ /* 0x000fe2000f8e0018 */
[----:B------:R-:W-:Y:S01]  /*2ec0*/  ISETP.LT.OR P4, PT, R29, 0x1, !P0 ;  /* 0x000000011d00780c */ /* 0x000fe20004781670 */
[----:B------:R-:W-:Y:S02]  /*2ed0*/  BSSY B1, `(.L_x_33) ;  /* 0x000000c000017945 */ /* 0x000fe40003800000 */
[----:B------:R-:W-:Y:S01]  /*2ee0*/  IMAD R5, R5, UR7, R32 ;  /* 0x0000000705057c24 */ /* 0x000fe2000f8e0220 */
[----:B------:R-:W-:-:S03]  /*2ef0*/  ULDC.64 UR6, c[0x0][0x5b0] ;  /* 0x00016c0000067ab9 */ /* 0x000fc60000000a00 */
[----:B------:R-:W-:Y:S02]  /*2f00*/  IMAD.IADD R31, R31, 0x1, R5 ;  /* 0x000000011f1f7824 */ /* 0x000fe400078e0205 */
[----:B------:R-:W-:Y:S02]  /*2f10*/  IMAD R5, R27, UR6, RZ ;  /* 0x000000061b057c24 */ /* 0x000fe4000f8e02ff */
[----:B------:R-:W-:-:S04]  /*2f20*/  IMAD.WIDE.U32 R24, R35, UR6, R30 ;  /* 0x0000000623187c25 */ /* 0x000fc8000f8e001e */
[----:B------:R-:W-:Y:S01]  /*2f30*/  IMAD R5, R35, UR7, R5 ;  /* 0x0000000723057c24 */ /* 0x000fe2000f8e0205 */
[----:B------:R-:W-:-:S04]  /*2f40*/  IADD3 R24, P1, R24, UR10, RZ ;  /* 0x0000000a18187c10 */ /* 0x000fc8000ff3e0ff */
[--C-:B------:R-:W-:Y:S02]  /*2f50*/  IADD3.X R25, R25, UR11, R5.reuse, P1, !PT ;  /* 0x0000000b19197c10 */ /* 0x100fe40008ffe405 */
[----:B------:R-:W-:Y:S01]  /*2f60*/  PRMT R5, RZ, 0x7610, R5 ;  /* 0x00007610ff057816 */ /* 0x000fe20000000005 */
[----:B------:R-:W-:Y:S06]  /*2f70*/  @P4 BRA `(.L_x_34) ;  /* 0x0000000000044947 */ /* 0x000fec0003800000 */
[----:B------:R0:W5:Y:S02]  /*2f80*/  LDG.E.U8 R5, desc[UR18][R24.64] ;  /* 0x0000001218057981 */ /* 0x000164000c1e1100 */
.L_x_34:
[----:B------:R-:W-:Y:S05]  /*2f90*/  BSYNC B1 ;  /* 0x0000000000017941 */ /* 0x000fea0003800000 */
.L_x_33:
[----:B-----5:R-:W-:Y:S01]  /*2fa0*/  LOP3.LUT R5, R5, 0xff, RZ, 0xc0, !PT ;  /* 0x000000ff05057812 */ /* 0x020fe200078ec0ff */
[----:B------:R-:W-:Y:S01]  /*2fb0*/  BSSY B1, `(.L_x_35) ;  /* 0x000000b000017945 */ /* 0x000fe20003800000 */
[----:B------:R-:W-:Y:S02]  /*2fc0*/  ISETP.LT.OR P3, PT, R29, 0x2, !P0 ;  /* 0x000000021d00780c */ /* 0x000fe40004761670 */
[----:B------:R-:W-:-:S05]  /*2fd0*/  F2FP.F16.E4M3.UNPACK_B R5, R5 ;  /* 0x00000005ff05723e */ /* 0x000fca00020006ff */
[----:B------:R-:W-:Y:S01]  /*2fe0*/  HADD2.F32 R32, -RZ, R5.H0_H0 ;  /* 0x20000005ff207230 */ /* 0x000fe20000004100 */
[----:B------:R-:W-:-:S04]  /*2ff0*/  PRMT R5, RZ, 0x7610, R5 ;  /* 0x00007610ff057816 */ /* 0x000fc80000000005 */
[----:B------:R-:W-:-:S04]  /*3000*/  FMUL R32, R32, R9 ;  /* 0x0000000920207220 */ /* 0x000fc80000400000 */
[----:B--2---:R-:W-:-:S05]  /*3010*/  FFMA R32, R141, R8, R32 ;  /* 0x000000088d207223 */ /* 0x004fca0000000020 */
[----:B------:R-:W-:-:S05]  /*3020*/  F2FP.SATFINITE.E4M3.F32.PACK_AB_MERGE_C R33, RZ, R32, RZ ;  /* 0x00000020ff21723e */ /* 0x000fca00048070ff */
[----:B------:R1:W-:Y:S01]  /*3030*/  @!P4 STG.E.U8 desc[UR18][R10.64], R33 ;  /* 0x000000210a00c986 */ /* 0x0003e2000c101112 */
[----:B------:R-:W-:Y:S05]  /*3040*/  @P3 BRA `(.L_x_36) ;  /* 0x0000000000043947 */ /* 0x000fea0003800000 */
[----:B------:R2:W5:Y:S02]  /*3050*/  LDG.E.U8 R5, desc[UR18][R24.64+0x1] ;  /* 0x0000011218057981 */ /* 0x000564000c1e1100 */
.L_x_36:
[----:B------:R-:W-:Y:S05]  /*3060*/  BSYNC B1 ;  /* 0x0000000000017941 */ /* 0x000fea0003800000 */
.L_x_35:
[----:B-----5:R-:W-:Y:S01]  /*3070*/  LOP3.LUT R5, R5, 0xff, RZ, 0xc0, !PT ;  /* 0x000000ff05057812 */ /* 0x020fe200078ec0ff */
[----:B------:R-:W-:Y:S01]  /*3080*/  BSSY B1, `(.L_x_37) ;  /* 0x0000013000017945 */ /* 0x000fe20003800000 */
[----:B-1----:R-:W-:Y:S02]  /*3090*/  IADD3 R33, P1, R35, 0x8, RZ ;  /* 0x0000000823217810 */ /* 0x002fe40007f3e0ff */
[----:B------:R-:W-:-:S03]  /*30a0*/  F2FP.F16.E4M3.UNPACK_B R5, R5 ;  /* 0x00000005ff05723e */ /* 0x000fc600020006ff */
[----:B------:R-:W-:Y:S01]  /*30b0*/  IMAD.X R27, RZ, RZ, R27, P1 ;  /* 0x000000ffff1b7224 */ /* 0x000fe200008e061b */
[----:B------:R-:W-:Y:S01]  /*30c0*/  ISETP.GE.AND P1, PT, R36, 0x9, PT ;  /* 0x000000092400780c */ /* 0x000fe20003f26270 */
[----:B------:R-:W-:Y:S02]  /*30d0*/  HADD2.F32 R26, -RZ, R5.H0_H0 ;  /* 0x20000005ff1a7230 */ /* 0x000fe40000004100 */
[----:B------:R-:W-:Y:S01]  /*30e0*/  IMAD.WIDE.U32 R30, R33, UR6, R30 ;  /* 0x00000006211e7c25 */ /* 0x000fe2000f8e001e */
[----:B------:R-:W-:-:S03]  /*30f0*/  ISETP.LT.OR P5, PT, R29, 0x1, !P1 ;  /* 0x000000011d00780c */ /* 0x000fc60004fa1670 */
[----:B------:R-:W-:Y:S01]  /*3100*/  FMUL R5, R26, R9 ;  /* 0x000000091a057220 */ /* 0x000fe20000400000 */
[----:B------:R-:W-:-:S03]  /*3110*/  IMAD R26, R27, UR6, RZ ;  /* 0x000000061b1a7c24 */ /* 0x000fc6000f8e02ff */
[----:B------:R-:W-:Y:S01]  /*3120*/  FFMA R5, R136, R8, R5 ;  /* 0x0000000888057223 */ /* 0x000fe20000000005 */
[----:B------:R-:W-:Y:S01]  /*3130*/  IMAD R33, R33, UR7, R26 ;  /* 0x0000000721217c24 */ /* 0x000fe2000f8e021a */
[----:B------:R-:W-:-:S03]  /*3140*/  IADD3 R26, P4, R30, UR10, RZ ;  /* 0x0000000a1e1a7c10 */ /* 0x000fc6000ff9e0ff */
[----:B------:R-:W-:Y:S02]  /*3150*/  F2FP.SATFINITE.E4M3.F32.PACK_AB_MERGE_C R35, RZ, R5, RZ ;  /* 0x00000005ff23723e */ /* 0x000fe400048070ff */
[----:B------:R-:W-:Y:S02]  /*3160*/  IADD3.X R27, R31, UR11, R33, P4, !PT ;  /* 0x0000000b1f1b7c10 */ /* 0x000fe4000a7fe421 */
[----:B------:R-:W-:Y:S01]  /*3170*/  PRMT R5, RZ, 0x7610, R5 ;  /* 0x00007610ff057816 */ /* 0x000fe20000000005 */
[----:B------:R1:W-:Y:S01]  /*3180*/  @!P3 STG.E.U8 desc[UR18][R10.64+0x1], R35 ;  /* 0x000001230a00b986 */ /* 0x0003e2000c101112 */
[----:B------:R-:W-:Y:S05]  /*3190*/  @P5 BRA `(.L_x_38) ;  /* 0x0000000000045947 */ /* 0x000fea0003800000 */
[----:B------:R3:W5:Y:S02]  /*31a0*/  LDG.E.U8 R5, desc[UR18][R26.64] ;  /* 0x000000121a057981 */ /* 0x000764000c1e1100 */
.L_x_38:
[----:B------:R-:W-:Y:S05]  /*31b0*/  BSYNC B1 ;  /* 0x0000000000017941 */ /* 0x000fea0003800000 */
.L_x_37:
[----:B-----5:R-:W-:Y:S01]  /*31c0*/  LOP3.LUT R5, R5, 0xff, RZ, 0xc0, !PT ;  /* 0x000000ff05057812 */ /* 0x020fe200078ec0ff */
[----:B------:R-:W-:Y:S01]  /*31d0*/  BSSY B1, `(.L_x_39) ;  /* 0x000000b000017945 */ /* 0x000fe20003800000 */
[----:B------:R-:W-:Y:S02]  /*31e0*/  ISETP.LT.OR P3, PT, R29, 0x2, !P1 ;  /* 0x000000021d00780c */ /* 0x000fe40004f61670 */
[----:B------:R-:W-:-:S05]  /*31f0*/  F2FP.F16.E4M3.UNPACK_B R5, R5 ;  /* 0x00000005ff05723e */ /* 0x000fca00020006ff */
[----:B------:R-:W-:Y:S01]  /*3200*/  HADD2.F32 R30, -RZ, R5.H0_H0 ;  /* 0x20000005ff1e7230 */ /* 0x000fe20000004100 */
[----:B------:R-:W-:-:S04]  /*3210*/  PRMT R5, RZ, 0x7610, R5 ;  /* 0x00007610ff057816 */ /* 0x000fc80000000005 */
[----:B------:R-:W-:-:S04]  /*3220*/  FMUL R30, R30, R9 ;  /* 0x000000091e1e7220 */ /* 0x000fc80000400000 */
[----:B------:R-:W-:-:S05]  /*3230*/  FFMA R30, R139, R8, R30 ;  /* 0x000000088b1e7223 */ /* 0x000fca000000001e */
[----:B------:R-:W-:-:S05]  /*3240*/  F2FP.SATFINITE.E4M3.F32.PACK_AB_MERGE_C R31, RZ, R30, RZ ;  /* 0x0000001eff1f723e */ /* 0x000fca00048070ff */
[----:B------:R4:W-:Y:S01]  /*3250*/  @!P5 STG.E.U8 desc[UR18][R6.64], R31 ;  /* 0x0000001f0600d986 */ /* 0x0009e2000c101112 */
[----:B------:R-:W-:Y:S05]  /*3260*/  @P3 BRA `(.L_x_40) ;  /* 0x0000000000043947 */ /* 0x000fea0003800000 */
[----:B------:R0:W5:Y:S02]  /*3270*/  LDG.E.U8 R5, desc[UR18][R26.64+0x1] ;  /* 0x000001121a057981 */ /* 0x000164000c1e1100 */
.L_x_40:
[----:B------:R-:W-:Y:S05]  /*3280*/  BSYNC B1 ;  /* 0x0000000000017941 */ /* 0x000fea0003800000 */
.L_x_39:
[----:B-----5:R-:W-:Y:S01]  /*3290*/  LOP3.LUT R5, R5, 0xff, RZ, 0xc0, !PT ;  /* 0x000000ff05057812 */ /* 0x020fe200078ec0ff */
[----:B------:R-:W-:Y:S01]  /*32a0*/  BSSY B1, `(.L_x_41) ;  /* 0x000000b000017945 */ /* 0x000fe20003800000 */
[----:B------:R-:W-:Y:S02]  /*32b0*/  ISETP.LT.OR P4, PT, R29, 0x9, !P0 ;  /* 0x000000091d00780c */ /* 0x000fe40004781670 */
[----:B------:R-:W-:-:S05]  /*32c0*/  F2FP.F16.E4M3.UNPACK_B R5, R5 ;  /* 0x00000005ff05723e */ /* 0x000fca00020006ff */
[----:B------:R-:W-:-:S05]  /*32d0*/  HADD2.F32 R30, -RZ, R5.H0_H0 ;  /* 0x20000005ff1e7230 */ /* 0x000fca0000004100 */
[----:B------:R-:W-:-:S04]  /*32e0*/  FMUL R5, R30, R9 ;  /* 0x000000091e057220 */ /* 0x000fc80000400000 */
[----:B------:R-:W-:-:S05]  /*32f0*/  FFMA R5, R134, R8, R5 ;  /* 0x0000000886057223 */ /* 0x000fca0000000005 */
[----:B----4-:R-:W-:Y:S02]  /*3300*/  F2FP.SATFINITE.E4M3.F32.PACK_AB_MERGE_C R31, RZ, R5, RZ ;  /* 0x00000005ff1f723e */ /* 0x010fe400048070ff */
[----:B------:R-:W-:-:S03]  /*3310*/  PRMT R5, RZ, 0x7610, R5 ;  /* 0x00007610ff057816 */ /* 0x000fc60000000005 */
[----:B------:R4:W-:Y:S01]  /*3320*/  @!P3 STG.E.U8 desc[UR18][R6.64+0x1], R31 ;  /* 0x0000011f0600b986 */ /* 0x0009e2000c101112 */
[----:B------:R-:W-:Y:S05]  /*3330*/  @P4 BRA `(.L_x_42) ;  /* 0x0000000000044947 */ /* 0x000fea0003800000 */
[----:B------:R0:W5:Y:S02]  /*3340*/  LDG.E.U8 R5, desc[UR18][R24.64+0x8] ;  /* 0x0000081218057981 */ /* 0x000164000c1e1100 */
.L_x_42:
[----:B------:R-:W-:Y:S05]  /*3350*/  BSYNC B1 ;  /* 0x0000000000017941 */ /* 0x000fea0003800000 */
.L_x_41:
        /* <DEDUP_REMOVED lines=8> */
[----:B----4-:R-:W-:-:S05]  /*33e0*/  F2FP.SATFINITE.E4M3.F32.PACK_AB_MERGE_C R31, RZ, R30, RZ ;  /* 0x0000001eff1f723e */ /* 0x010fca00048070ff */
[----:B------:R4:W-:Y:S01]  /*33f0*/  @!P4 STG.E.U8 desc[UR18][R10.64+0x8], R31 ;  /* 0x0000081f0a00c986 */ /* 0x0009e2000c101112 */
[----:B------:R-:W-:Y:S05]  /*3400*/  @P3 BRA `(.L_x_44) ;  /* 0x0000000000043947 */ /* 0x000fea0003800000 */
[----:B------:R0:W5:Y:S02]  /*3410*/  LDG.E.U8 R5, desc[UR18][R24.64+0x9] ;  /* 0x0000091218057981 */ /* 0x000164000c1e1100 */
.L_x_44:
[----:B------:R-:W-:Y:S05]  /*3420*/  BSYNC B1 ;  /* 0x0000000000017941 */ /* 0x000fea0003800000 */
.L_x_43:
        /* <DEDUP_REMOVED lines=12> */
.L_x_46:
[----:B------:R-:W-:Y:S05]  /*34f0*/  BSYNC B1 ;  /* 0x0000000000017941 */ /* 0x000fea0003800000 */
.L_x_45:
        /* <DEDUP_REMOVED lines=12> */
.L_x_48:
[----:B------:R-:W-:Y:S05]  /*35c0*/  BSYNC B1 ;  /* 0x0000000000017941 */ /* 0x000fea0003800000 */
.L_x_47:
        /* <DEDUP_REMOVED lines=12> */
.L_x_50:
[----:B------:R-:W-:Y:S05]  /*3690*/  BSYNC B1 ;  /* 0x0000000000017941 */ /* 0x000fea0003800000 */
.L_x_49:
        /* <DEDUP_REMOVED lines=12> */
.L_x_52:
[----:B------:R-:W-:Y:S05]  /*3760*/  BSYNC B1 ;  /* 0x0000000000017941 */ /* 0x000fea0003800000 */
.L_x_51:
        /* <DEDUP_REMOVED lines=12> */
.L_x_54:
[----:B------:R-:W-:Y:S05]  /*3830*/  BSYNC B1 ;  /* 0x0000000000017941 */ /* 0x000fea0003800000 */
.L_x_53:
        /* <DEDUP_REMOVED lines=12> */
.L_x_56:
[----:B------:R-:W-:Y:S05]  /*3900*/  BSYNC B1 ;  /* 0x0000000000017941 */ /* 0x000fea0003800000 */
.L_x_55:
        /* <DEDUP_REMOVED lines=12> */
.L_x_58:
[----:B------:R-:W-:Y:S05]  /*39d0*/  BSYNC B1 ;  /* 0x0000000000017941 */ /* 0x000fea0003800000 */
.L_x_57:
        /* <DEDUP_REMOVED lines=12> */
.L_x_60:
[----:B------:R-:W-:Y:S05]  /*3aa0*/  BSYNC B1 ;  /* 0x0000000000017941 */ /* 0x000fea0003800000 */
.L_x_59:
        /* <DEDUP_REMOVED lines=12> */
.L_x_62:
[----:B------:R-:W-:Y:S05]  /*3b70*/  BSYNC B1 ;  /* 0x0000000000017941 */ /* 0x000fea0003800000 */
.L_x_61:
        /* <DEDUP_REMOVED lines=12> */
.L_x_64:
[----:B------:R-:W-:Y:S05]  /*3c40*/  BSYNC B1 ;  /* 0x0000000000017941 */ /* 0x000fea0003800000 */
.L_x_63:
        /* <DEDUP_REMOVED lines=12> */
.L_x_66:
[----:B------:R-:W-:Y:S05]  /*3d10*/  BSYNC B1 ;  /* 0x0000000000017941 */ /* 0x000fea0003800000 */
.L_x_65:
        /* <DEDUP_REMOVED lines=12> */
.L_x_68:
[----:B------:R-:W-:Y:S05]  /*3de0*/  BSYNC B1 ;  /* 0x0000000000017941 */ /* 0x000fea0003800000 */
.L_x_67:
        /* <DEDUP_REMOVED lines=12> */
.L_x_70:
[----:B------:R-:W-:Y:S05]  /*3eb0*/  BSYNC B1 ;  /* 0x0000000000017941 */ /* 0x000fea0003800000 */
.L_x_69:
        /* <DEDUP_REMOVED lines=12> */
.L_x_72:
[----:B------:R-:W-:Y:S05]  /*3f80*/  BSYNC B1 ;  /* 0x0000000000017941 */ /* 0x000fea0003800000 */
.L_x_71:
        /* <DEDUP_REMOVED lines=12> */
.L_x_74:
[----:B------:R-:W-:Y:S05]  /*4050*/  BSYNC B1 ;  /* 0x0000000000017941 */ /* 0x000fea0003800000 */
.L_x_73:
        /* <DEDUP_REMOVED lines=12> */
.L_x_76:
[----:B------:R-:W-:Y:S05]  /*4120*/  BSYNC B1 ;  /* 0x0000000000017941 */ /* 0x000fea0003800000 */
.L_x_75:
        /* <DEDUP_REMOVED lines=12> */
.L_x_78:
[----:B------:R-:W-:Y:S05]  /*41f0*/  BSYNC B1 ;  /* 0x0000000000017941 */ /* 0x000fea0003800000 */
.L_x_77:
        /* <DEDUP_REMOVED lines=12> */
.L_x_80:
[----:B------:R-:W-:Y:S05]  /*42c0*/  BSYNC B1 ;  /* 0x0000000000017941 */ /* 0x000fea0003800000 */
.L_x_79:
        /* <DEDUP_REMOVED lines=12> */
.L_x_82:
[----:B------:R-:W-:Y:S05]  /*4390*/  BSYNC B1 ;  /* 0x0000000000017941 */ /* 0x000fea0003800000 */
.L_x_81:
        /* <DEDUP_REMOVED lines=12> */
.L_x_84:
[----:B------:R-:W-:Y:S05]  /*4460*/  BSYNC B1 ;  /* 0x0000000000017941 */ /* 0x000fea0003800000 */
.L_x_83:
        /* <DEDUP_REMOVED lines=12> */
.L_x_86:
[----:B------:R-:W-:Y:S05]  /*4530*/  BSYNC B1 ;  /* 0x0000000000017941 */ /* 0x000fea0003800000 */
.L_x_85:
        /* <DEDUP_REMOVED lines=12> */
.L_x_88:
[----:B------:R-:W-:Y:S05]  /*4600*/  BSYNC B1 ;  /* 0x0000000000017941 */ /* 0x000fea0003800000 */
.L_x_87:
        /* <DEDUP_REMOVED lines=12> */
.L_x_90:
[----:B------:R-:W-:Y:S05]  /*46d0*/  BSYNC B1 ;  /* 0x0000000000017941 */ /* 0x000fea0003800000 */
.L_x_89:
        /* <DEDUP_REMOVED lines=12> */
.L_x_92:
[----:B------:R-:W-:Y:S05]  /*47a0*/  BSYNC B1 ;  /* 0x0000000000017941 */ /* 0x000fea0003800000 */
.L_x_91:
        /* <DEDUP_REMOVED lines=12> */
.L_x_94:
[----:B------:R-:W-:Y:S05]  /*4870*/  BSYNC B1 ;  /* 0x0000000000017941 */ /* 0x000fea0003800000 */
.L_x_93:
        /* <DEDUP_REMOVED lines=12> */
.L_x_96:
[----:B------:R-:W-:Y:S05]  /*4940*/  BSYNC B1 ;  /* 0x0000000000017941 */ /* 0x000fea0003800000 */
.L_x_95:
        /* <DEDUP_REMOVED lines=12> */
.L_x_98:
[----:B------:R-:W-:Y:S05]  /*4a10*/  BSYNC B1 ;  /* 0x0000000000017941 */ /* 0x000fea0003800000 */
.L_x_97:
        /* <DEDUP_REMOVED lines=12> */
.L_x_100:
[----:B------:R-:W-:Y:S05]  /*4ae0*/  BSYNC B1 ;  /* 0x0000000000017941 */ /* 0x000fea0003800000 */
.L_x_99:
        /* <DEDUP_REMOVED lines=12> */
.L_x_102:
[----:B------:R-:W-:Y:S05]  /*4bb0*/  BSYNC B1 ;  /* 0x0000000000017941 */ /* 0x000fea0003800000 */
.L_x_101:
        /* <DEDUP_REMOVED lines=12> */
.L_x_104:
[----:B------:R-:W-:Y:S05]  /*4c80*/  BSYNC B1 ;  /* 0x0000000000017941 */ /* 0x000fea0003800000 */
.L_x_103:
        /* <DEDUP_REMOVED lines=12> */
.L_x_106:
[----:B------:R-:W-:Y:S05]  /*4d50*/  BSYNC B1 ;  /* 0x0000000000017941 */ /* 0x000fea0003800000 */
.L_x_105:
        /* <DEDUP_REMOVED lines=12> */
.L_x_108:
[----:B------:R-:W-:Y:S05]  /*4e20*/  BSYNC B1 ;  /* 0x0000000000017941 */ /* 0x000fea0003800000 */
.L_x_107:
        /* <DEDUP_REMOVED lines=12> */
.L_x_110:
[----:B------:R-:W-:Y:S05]  /*4ef0*/  BSYNC B1 ;  /* 0x0000000000017941 */ /* 0x000fea0003800000 */
.L_x_109:
        /* <DEDUP_REMOVED lines=12> */
.L_x_112:
[----:B------:R-:W-:Y:S05]  /*4fc0*/  BSYNC B1 ;  /* 0x0000000000017941 */ /* 0x000fea0003800000 */
.L_x_111:
        /* <DEDUP_REMOVED lines=12> */
.L_x_114:
[----:B------:R-:W-:Y:S05]  /*5090*/  BSYNC B1 ;  /* 0x0000000000017941 */ /* 0x000fea0003800000 */
.L_x_113:
        /* <DEDUP_REMOVED lines=12> */
.L_x_116:
[----:B------:R-:W-:Y:S05]  /*5160*/  BSYNC B1 ;  /* 0x0000000000017941 */ /* 0x000fea0003800000 */
.L_x_115:
        /* <DEDUP_REMOVED lines=12> */
.L_x_118:
[----:B------:R-:W-:Y:S05]  /*5230*/  BSYNC B1 ;  /* 0x0000000000017941 */ /* 0x000fea0003800000 */
.L_x_117:
        /* <DEDUP_REMOVED lines=12> */
.L_x_120:
[----:B------:R-:W-:Y:S05]  /*5300*/  BSYNC B1 ;  /* 0x0000000000017941 */ /* 0x000fea0003800000 */
.L_x_119:
        /* <DEDUP_REMOVED lines=12> */
.L_x_122:
[----:B------:R-:W-:Y:S05]  /*53d0*/  BSYNC B1 ;  /* 0x0000000000017941 */ /* 0x000fea0003800000 */
.L_x_121:
        /* <DEDUP_REMOVED lines=12> */
.L_x_124:
[----:B------:R-:W-:Y:S05]  /*54a0*/  BSYNC B1 ;  /* 0x0000000000017941 */ /* 0x000fea0003800000 */
.L_x_123:
        /* <DEDUP_REMOVED lines=12> */
.L_x_126:
[----:B------:R-:W-:Y:S05]  /*5570*/  BSYNC B1 ;  /* 0x0000000000017941 */ /* 0x000fea0003800000 */
.L_x_125:
        /* <DEDUP_REMOVED lines=12> */
.L_x_128:
[----:B------:R-:W-:Y:S05]  /*5640*/  BSYNC B1 ;  /* 0x0000000000017941 */ /* 0x000fea0003800000 */
.L_x_127:
        /* <DEDUP_REMOVED lines=12> */
.L_x_130:
[----:B------:R-:W-:Y:S05]  /*5710*/  BSYNC B1 ;  /* 0x0000000000017941 */ /* 0x000fea0003800000 */
.L_x_129:
        /* <DEDUP_REMOVED lines=12> */
.L_x_132:
[----:B------:R-:W-:Y:S05]  /*57e0*/  BSYNC B1 ;  /* 0x0000000000017941 */ /* 0x000fea0003800000 */
.L_x_131:
        /* <DEDUP_REMOVED lines=12> */
.L_x_134:
[----:B------:R-:W-:Y:S05]  /*58b0*/  BSYNC B1 ;  /* 0x0000000000017941 */ /* 0x000fea0003800000 */
.L_x_133:
        /* <DEDUP_REMOVED lines=12> */
.L_x_136:
[----:B------:R-:W-:Y:S05]  /*5980*/  BSYNC B1 ;  /* 0x0000000000017941 */ /* 0x000fea0003800000 */
.L_x_135:
        /* <DEDUP_REMOVED lines=12> */
.L_x_138:
[----:B------:R-:W-:Y:S05]  /*5a50*/  BSYNC B1 ;  /* 0x0000000000017941 */ /* 0x000fea0003800000 */
.L_x_137:
        /* <DEDUP_REMOVED lines=12> */
.L_x_140:
[----:B------:R-:W-:Y:S05]  /*5b20*/  BSYNC B1 ;  /* 0x0000000000017941 */ /* 0x000fea0003800000 */
.L_x_139:
        /* <DEDUP_REMOVED lines=12> */
.L_x_142:
[----:B------:R-:W-:Y:S05]  /*5bf0*/  BSYNC B1 ;  /* 0x0000000000017941 */ /* 0x000fea0003800000 */
.L_x_141:
        /* <DEDUP_REMOVED lines=12> */
.L_x_144:
[----:B------:R-:W-:Y:S05]  /*5cc0*/  BSYNC B1 ;  /* 0x0000000000017941 */ /* 0x000fea0003800000 */
.L_x_143:
[----:B-----5:R-:W-:Y:S01]  /*5cd0*/  LOP3.LUT R5, R5, 0xff, RZ, 0xc0, !PT ;  /* 0x000000ff05057812 */ /* 0x020fe200078ec0ff */
[----:B------:R-:W-:Y:S01]  /*5ce0*/  BSSY B1, `(.L_x_145) ;  /* 0x000000b000017945 */ /* 0x000fe20003800000 */
[----:B------:R-:W-:Y:S02]  /*5cf0*/  ISETP.LT.OR P4, PT, R29, 0x71, !P0 ;  /* 0x000000711d00780c */ /* 0x000fe40004781670 */
[----:B------:R-:W-:-:S05]  /*5d00*/  F2FP.F16.E4M3.UNPACK_B R5, R5 ;  /* 0x00000005ff05723e */ /* 0x000fca00020006ff */
[----:B------:R-:W-:-:S05]  /*5d10*/  HADD2.F32 R18, -RZ, R5.H0_H0 ;  /* 0x20000005ff127230 */ /* 0x000fca0000004100 */
[----:B------:R-:W-:-:S04]  /*5d20*/  FMUL R5, R18, R9 ;  /* 0x0000000912057220 */ /* 0x000fc80000400000 */
[----:B------:R-:W-:-:S05]  /*5d30*/  FFMA R5, R20, R8, R5 ;  /* 0x0000000814057223 */ /* 0x000fca0000000005 */
[----:B0-----:R-:W-:Y:S02]  /*5d40*/  F2FP.SATFINITE.E4M3.F32.PACK_AB_MERGE_C R23, RZ, R5, RZ ;  /* 0x00000005ff17723e */ /* 0x001fe400048070ff */
[----:B------:R-:W-:-:S03]  /*5d50*/  PRMT R5, RZ, 0x7610, R5 ;  /* 0x00007610ff057816 */ /* 0x000fc60000000005 */
[----:B------:R0:W-:Y:S01]  /*5d60*/  @!P3 STG.E.U8 desc[UR18][R6.64+0x69], R23 ;  /* 0x000069170600b986 */ /* 0x0001e2000c101112 */
[----:B------:R-:W-:Y:S05]  /*5d70*/  @P4 BRA `(.L_x_146) ;  /* 0x0000000000044947 */ /* 0x000fea0003800000 */
[----:B------:R0:W5:Y:S02]  /*5d80*/  LDG.E.U8 R5, desc[UR18][R24.64+0x70] ;  /* 0x0000701218057981 */ /* 0x000164000c1e1100 */
.L_x_146:
[----:B------:R-:W-:Y:S05]  /*5d90*/  BSYNC B1 ;  /* 0x0000000000017941 */ /* 0x000fea0003800000 */
.L_x_145:
        /* <DEDUP_REMOVED lines=12> */
.L_x_148:
[----:B------:R-:W-:Y:S05]  /*5e60*/  BSYNC B1 ;  /* 0x0000000000017941 */ /* 0x000fea0003800000 */
.L_x_147:
        /* <DEDUP_REMOVED lines=12> */
.L_x_150:
[----:B------:R-:W-:Y:S05]  /*5f30*/  BSYNC B1 ;  /* 0x0000000000017941 */ /* 0x000fea0003800000 */
.L_x_149:
        /* <DEDUP_REMOVED lines=8> */
[----:B0-----:R-:W-:-:S05]  /*5fc0*/  F2FP.SATFINITE.E4M3.F32.PACK_AB_MERGE_C R17, RZ, R18, RZ ;  /* 0x00000012ff11723e */ /* 0x001fca00048070ff */
[----:B------:R0:W-:Y:S01]  /*5fd0*/  @!P4 STG.E.U8 desc[UR18][R6.64+0x70], R17 ;  /* 0x000070110600c986 */ /* 0x0001e2000c101112 */
[----:B------:R-:W-:Y:S05]  /*5fe0*/  @P3 BRA `(.L_x_152) ;  /* 0x0000000000043947 */ /* 0x000fea0003800000 */
[----:B------:R0:W5:Y:S02]  /*5ff0*/  LDG.E.U8 R5, desc[UR18][R26.64+0x71] ;  /* 0x000071121a057981 */ /* 0x000164000c1e1100 */
.L_x_152:
[----:B------:R-:W-:Y:S05]  /*6000*/  BSYNC B1 ;  /* 0x0000000000017941 */ /* 0x000fea0003800000 */
.L_x_151:
        /* <DEDUP_REMOVED lines=12> */
.L_x_154:
[----:B------:R-:W-:Y:S05]  /*60d0*/  BSYNC B1 ;  /* 0x0000000000017941 */ /* 0x000fea0003800000 */
.L_x_153:
        /* <DEDUP_REMOVED lines=12> */
.L_x_156:
[----:B------:R-:W-:Y:S05]  /*61a0*/  BSYNC B1 ;  /* 0x0000000000017941 */ /* 0x000fea0003800000 */
.L_x_155:
        /* <DEDUP_REMOVED lines=12> */
.L_x_158:
[----:B------:R-:W-:Y:S05]  /*6270*/  BSYNC B1 ;  /* 0x0000000000017941 */ /* 0x000fea0003800000 */
.L_x_157:
[----:B-----5:R-:W-:Y:S01]  /*6280*/  LOP3.LUT R5, R5, 0xff, RZ, 0xc0, !PT ;  /* 0x000000ff05057812 */ /* 0x020fe200078ec0ff */
[----:B------:R-:W-:Y:S01]  /*6290*/  BSSY B1, `(.L_x_159) ;  /* 0x000000b000017945 */ /* 0x000fe20003800000 */
[----:B------:R-:W-:Y:S02]  /*62a0*/  ISETP.LT.OR P1, PT, R29, 0x7a, !P1 ;  /* 0x0000007a1d00780c */ /* 0x000fe40004f21670 */
[----:B------:R-:W-:-:S05]  /*62b0*/  F2FP.F16.E4M3.UNPACK_B R5, R5 ;  /* 0x00000005ff05723e */ /* 0x000fca00020006ff */
[----:B01--4-:R-:W-:Y:S01]  /*62c0*/  HADD2.F32 R10, -RZ, R5.H0_H0 ;  /* 0x20000005ff0a7230 */ /* 0x013fe20000004100 */
[----:B------:R-:W-:-:S04]  /*62d0*/  PRMT R5, RZ, 0x7610, R5 ;  /* 0x00007610ff057816 */ /* 0x000fc80000000005 */
[----:B------:R-:W-:-:S04]  /*62e0*/  FMUL R10, R10, R9 ;  /* 0x000000090a0a7220 */ /* 0x000fc80000400000 */
[----:B------:R-:W-:-:S05]  /*62f0*/  FFMA R10, R15, R8, R10 ;  /* 0x000000080f0a7223 */ /* 0x000fca000000000a */
[----:B------:R-:W-:-:S05]  /*6300*/  F2FP.SATFINITE.E4M3.F32.PACK_AB_MERGE_C R11, RZ, R10, RZ ;  /* 0x0000000aff0b723e */ /* 0x000fca00048070ff */
[----:B------:R0:W-:Y:S01]  /*6310*/  @!P3 STG.E.U8 desc[UR18][R6.64+0x78], R11 ;  /* 0x0000780b0600b986 */ /* 0x0001e2000c101112 */
[----:B------:R-:W-:Y:S05]  /*6320*/  @P1 BRA `(.L_x_160) ;  /* 0x0000000000041947 */ /* 0x000fea0003800000 */
[----:B------:R1:W5:Y:S02]  /*6330*/  LDG.E.U8 R5, desc[UR18][R26.64+0x79] ;  /* 0x000079121a057981 */ /* 0x000364000c1e1100 */
.L_x_160:
[----:B------:R-:W-:Y:S05]  /*6340*/  BSYNC B1 ;  /* 0x0000000000017941 */ /* 0x000fea0003800000 */
.L_x_159:
[----:B------:R-:W-:Y:S05]  /*6350*/  @P1 BRA `(.L_x_161) ;  /* 0x0000001000281947 */ /* 0x000fea0003800000 */
[----:B-----5:R-:W-:-:S04]  /*6360*/  LOP3.LUT R5, R5, 0xff, RZ, 0xc0, !PT ;  /* 0x000000ff05057812 */ /* 0x020fc800078ec0ff */
[----:B------:R-:W-:-:S05]  /*6370*/  F2FP.F16.E4M3.UNPACK_B R5, R5 ;  /* 0x00000005ff05723e */ /* 0x000fca00020006ff */
[----:B------:R-:W-:-:S05]  /*6380*/  HADD2.F32 R10, -RZ, R5.H0_H0 ;  /* 0x20000005ff0a7230 */ /* 0x000fca0000004100 */
[----:B------:R-:W-:-:S04]  /*6390*/  FMUL R5, R10, R9 ;  /* 0x000000090a057220 */ /* 0x000fc80000400000 */
[----:B------:R-:W-:-:S05]  /*63a0*/  FFMA R5, R14, R8, R5 ;  /* 0x000000080e057223 */ /* 0x000fca0000000005 */
[----:B------:R-:W-:-:S05]  /*63b0*/  F2FP.SATFINITE.E4M3.F32.PACK_AB_MERGE_C R5, RZ, R5, RZ ;  /* 0x00000005ff05723e */ /* 0x000fca00048070ff */
[----:B------:R4:W-:Y:S01]  /*63c0*/  STG.E.U8 desc[UR18][R6.64+0x79], R5 ;  /* 0x0000790506007986 */ /* 0x0009e2000c101112 */
[----:B------:R-:W-:Y:S05]  /*63d0*/  BRA `(.L_x_161) ;  /* 0x0000001000087947 */ /* 0x000fea0003800000 */
.L_x_32:
[----:B------:R-:W-:Y:S01]  /*63e0*/  ISETP.GE.AND P1, PT, R36, 0x1, PT ;  /* 0x000000012400780c */ /* 0x000fe20003f26270 */
[-C--:B--2---:R-:W-:Y:S01]  /*63f0*/  FMUL R141, R141, R8.reuse ;  /* 0x000000088d8d7220 */ /* 0x084fe20000400000 */
[-C--:B------:R-:W-:Y:S01]  /*6400*/  FMUL R136, R136, R8.reuse ;  /* 0x0000000888887220 */ /* 0x080fe20000400000 */
[----:B------:R-:W-:Y:S01]  /*6410*/  ISETP.GE.AND P0, PT, R36, 0x9, PT ;  /* 0x000000092400780c */ /* 0x000fe20003f06270 */
[-C--:B------:R-:W-:Y:S01]  /*6420*/  FMUL R139, R139, R8.reuse ;  /* 0x000000088b8b7220 */ /* 0x080fe20000400000 */
[C---:B------:R-:W-:Y:S01]  /*6430*/  ISETP.LT.OR P4, PT, R29.reuse, 0x1, !P1 ;  /* 0x000000011d00780c */ /* 0x040fe20004f81670 */
[-C--:B------:R-:W-:Y:S01]  /*6440*/  FMUL R134, R134, R8.reuse ;  /* 0x0000000886867220 */ /* 0x080fe20000400000 */
[----:B------:R-:W-:Y:S01]  /*6450*/  ISETP.LT.OR P5, PT, R29, 0x2, !P1 ;  /* 0x000000021d00780c */ /* 0x000fe20004fa1670 */
[-C--:B------:R-:W-:Y:S01]  /*6460*/  FMUL R137, R137, R8.reuse ;  /* 0x0000000889897220 */ /* 0x080fe20000400000 */
[----:B------:R-:W-:Y:S01]  /*6470*/  F2FP.SATFINITE.E4M3.F32.PACK_AB_MERGE_C R141, RZ, R141, RZ ;  /* 0x0000008dff8d723e */ /* 0x000fe200048070ff */
[----:B------:R-:W-:Y:S01]  /*6480*/  FMUL R132, R132, R8 ;  /* 0x0000000884847220 */ /* 0x000fe20000400000 */
[----:B------:R-:W-:Y:S01]  /*6490*/  F2FP.SATFINITE.E4M3.F32.PACK_AB_MERGE_C R5, RZ, R136, RZ ;  /* 0x00000088ff05723e */ /* 0x000fe200048070ff */
[-C--:B------:R-:W-:Y:S01]  /*64a0*/  FMUL R135, R135, R8.reuse ;  /* 0x0000000887877220 */ /* 0x080fe20000400000 */
[C---:B------:R-:W-:Y:S01]  /*64b0*/  ISETP.LT.OR P3, PT, R29.reuse, 0x1, !P0 ;  /* 0x000000011d00780c */ /* 0x040fe20004761670 */
[-C--:B------:R-:W-:Y:S01]  /*64c0*/  FMUL R130, R130, R8.reuse ;  /* 0x0000000882827220 */ /* 0x080fe20000400000 */
[----:B------:R-:W-:Y:S01]  /*64d0*/  ISETP.LT.OR P6, PT, R29, 0xa, !P1 ;  /* 0x0000000a1d00780c */ /* 0x000fe20004fc1670 */
[-C--:B------:R-:W-:Y:S01]  /*64e0*/  FMUL R133, R133, R8.reuse ;  /* 0x0000000885857220 */ /* 0x080fe20000400000 */
[----:B------:R-:W-:Y:S01]  /*64f0*/  F2FP.SATFINITE.E4M3.F32.PACK_AB_MERGE_C R139, RZ, R139, RZ ;  /* 0x0000008bff8b723e */ /* 0x000fe200048070ff */
[----:B------:R-:W-:Y:S01]  /*6500*/  @!P4 STG.E.U8 desc[UR18][R10.64], R141 ;  /* 0x0000008d0a00c986 */ /* 0x000fe2000c101112 */
[C---:B------:R-:W-:Y:S01]  /*6510*/  ISETP.LT.OR P4, PT, R29.reuse, 0x2, !P0 ;  /* 0x000000021d00780c */ /* 0x040fe20004781670 */
[----:B------:R-:W-:Y:S01]  /*6520*/  FMUL R128, R128, R8 ;  /* 0x0000000880807220 */ /* 0x000fe20000400000 */
[----:B------:R-:W-:Y:S01]  /*6530*/  F2FP.SATFINITE.E4M3.F32.PACK_AB_MERGE_C R25, RZ, R134, RZ ;  /* 0x00000086ff19723e */ /* 0x000fe200048070ff */
[----:B------:R0:W-:Y:S01]  /*6540*/  @!P5 STG.E.U8 desc[UR18][R10.64+0x1], R5 ;  /* 0x000001050a00d986 */ /* 0x0001e2000c101112 */
[----:B------:R-:W-:Y:S01]  /*6550*/  ISETP.LT.OR P5, PT, R29, 0x9, !P1 ;  /* 0x000000091d00780c */ /* 0x000fe20004fa1670 */
[-C--:B------:R-:W-:Y:S01]  /*6560*/  FMUL R131, R131, R8.reuse ;  /* 0x0000000883837220 */ /* 0x080fe20000400000 */
[----:B------:R-:W-:Y:S01]  /*6570*/  F2FP.SATFINITE.E4M3.F32.PACK_AB_MERGE_C R137, RZ, R137, RZ ;  /* 0x00000089ff89723e */ /* 0x000fe200048070ff */
[----:B------:R-:W-:Y:S01]  /*6580*/  @!P3 STG.E.U8 desc[UR18][R6.64], R139 ;  /* 0x0000008b0600b986 */ /* 0x000fe2000c101112 */
[----:B------:R-:W-:Y:S01]  /*6590*/  ISETP.LT.OR P3, PT, R29, 0x9, !P0 ;  /* 0x000000091d00780c */ /* 0x000fe20004761670 */
[-C--:B------:R-:W-:Y:S01]  /*65a0*/  FMUL R126, R126, R8.reuse ;  /* 0x000000087e7e7220 */ /* 0x080fe20000400000 */
[----:B------:R-:W-:Y:S01]  /*65b0*/  F2FP.SATFINITE.E4M3.F32.PACK_AB_MERGE_C R135, RZ, R135, RZ ;  /* 0x00000087ff87723e */ /* 0x000fe200048070ff */
[-C--:B------:R-:W-:Y:S01]  /*65c0*/  FMUL R129, R129, R8.reuse ;  /* 0x0000000881817220 */ /* 0x080fe20000400000 */
[----:B------:R-:W-:Y:S01]  /*65d0*/  F2FP.SATFINITE.E4M3.F32.PACK_AB_MERGE_C R133, RZ, R133, RZ ;  /* 0x00000085ff85723e */ /* 0x000fe200048070ff */
[----:B------:R1:W-:Y:S01]  /*65e0*/  @!P4 STG.E.U8 desc[UR18][R6.64+0x1], R25 ;  /* 0x000001190600c986 */ /* 0x0003e2000c101112 */
[C---:B------:R-:W-:Y:S01]  /*65f0*/  ISETP.LT.OR P4, PT, R29.reuse, 0xa, !P0 ;  /* 0x0000000a1d00780c */ /* 0x040fe20004781670 */
[----:B------:R-:W-:Y:S01]  /*6600*/  FMUL R124, R124, R8 ;  /* 0x000000087c7c7220 */ /* 0x000fe20000400000 */
[----:B0-----:R-:W-:Y:S01]  /*6610*/  F2FP.SATFINITE.E4M3.F32.PACK_AB_MERGE_C R5, RZ, R132, RZ ;  /* 0x00000084ff05723e */ /* 0x001fe200048070ff */
[----:B------:R-:W-:Y:S01]  /*6620*/  @!P5 STG.E.U8 desc[UR18][R10.64+0x8], R137 ;  /* 0x000008890a00d986 */ /* 0x000fe2000c101112 */
[----:B------:R-:W-:Y:S01]  /*6630*/  ISETP.LT.OR P5, PT, R29, 0x11, !P1 ;  /* 0x000000111d00780c */ /* 0x000fe20004fa1670 */
[-C--:B------:R-:W-:Y:S01]  /*6640*/  FMUL R127, R127, R8.reuse ;  /* 0x000000087f7f7220 */ /* 0x080fe20000400000 */
[----:B------:R-:W-:Y:S01]  /*6650*/  F2FP.SATFINITE.E4M3.F32.PACK_AB_MERGE_C R131, RZ, R131, RZ ;  /* 0x00000083ff83723e */ /* 0x000fe200048070ff */
[----:B------:R0:W-:Y:S01]  /*6660*/  @!P6 STG.E.U8 desc[UR18][R10.64+0x9], R5 ;  /* 0x000009050a00e986 */ /* 0x0001e2000c101112 */
[----:B------:R-:W-:Y:S01]  /*6670*/  ISETP.LT.OR P6, PT, R29, 0x12, !P1 ;  /* 0x000000121d00780c */ /* 0x000fe20004fc1670 */
[----:B------:R-:W-:Y:S01]  /*6680*/  FMUL R122, R122, R8 ;  /* 0x000000087a7a7220 */ /* 0x000fe20000400000 */
[----:B------:R-:W-:Y:S01]  /*6690*/  F2FP.SATFINITE.E4M3.F32.PACK_AB_MERGE_C R129, RZ, R129, RZ ;  /* 0x00000081ff81723e */ /* 0x000fe200048070ff */
[----:B------:R-:W-:Y:S01]  /*66a0*/  @!P3 STG.E.U8 desc[UR18][R6.64+0x8], R135 ;  /* 0x000008870600b986 */ /* 0x000fe2000c101112 */
[----:B-1----:R-:W-:Y:S01]  /*66b0*/  F2FP.SATFINITE.E4M3.F32.PACK_AB_MERGE_C R25, RZ, R130, RZ ;  /* 0x00000082ff19723e */ /* 0x002fe200048070ff */
[-C--:B------:R-:W-:Y:S01]  /*66c0*/  FMUL R125, R125, R8.reuse ;  /* 0x000000087d7d7220 */ /* 0x080fe20000400000 */
[C---:B------:R-:W-:Y:S01]  /*66d0*/  ISETP.LT.OR P3, PT, R29.reuse, 0x11, !P0 ;  /* 0x000000111d00780c */ /* 0x040fe20004761670 */
[-C--:B------:R-:W-:Y:S01]  /*66e0*/  FMUL R120, R120, R8.reuse ;  /* 0x0000000878787220 */ /* 0x080fe20000400000 */
[----:B------:R-:W-:Y:S01]  /*66f0*/  F2FP.SATFINITE.E4M3.F32.PACK_AB_MERGE_C R127, RZ, R127, RZ ;  /* 0x0000007fff7f723e */ /* 0x000fe200048070ff */
[----:B------:R1:W-:Y:S01]  /*6700*/  @!P4 STG.E.U8 desc[UR18][R6.64+0x9], R25 ;  /* 0x000009190600c986 */ /* 0x0003e2000c101112 */
[----:B------:R-:W-:Y:S01]  /*6710*/  ISETP.LT.OR P4, PT, R29, 0x12, !P0 ;  /* 0x000000121d00780c */ /* 0x000fe20004781670 */
[----:B------:R-:W-:Y:S01]  /*6720*/  FMUL R123, R123, R8 ;  /* 0x000000087b7b7220 */ /* 0x000fe20000400000 */
[----:B0-----:R-:W-:Y:S01]  /*6730*/  F2FP.SATFINITE.E4M3.F32.PACK_AB_MERGE_C R5, RZ, R128, RZ ;  /* 0x00000080ff05723e */ /* 0x001fe200048070ff */
[----:B------:R-:W-:Y:S01]  /*6740*/  @!P5 STG.E.U8 desc[UR18][R10.64+0x10], R133 ;  /* 0x000010850a00d986 */ /* 0x000fe2000c101112 */
[C---:B------:R-:W-:Y:S01]  /*6750*/  ISETP.LT.OR P5, PT, R29.reuse, 0x19, !P1 ;  /* 0x000000191d00780c */ /* 0x040fe20004fa1670 */
[-C--:B------:R-:W-:Y:S01]  /*6760*/  FMUL R118, R118, R8.reuse ;  /* 0x0000000876767220 */ /* 0x080fe20000400000 */
[----:B------:R-:W-:Y:S01]  /*6770*/  F2FP.SATFINITE.E4M3.F32.PACK_AB_MERGE_C R125, RZ, R125, RZ ;  /* 0x0000007dff7d723e */ /* 0x000fe200048070ff */
[----:B------:R0:W-:Y:S01]  /*6780*/  @!P6 STG.E.U8 desc[UR18][R10.64+0x11], R5 ;  /* 0x000011050a00e986 */ /* 0x0001e2000c101112 */
[----:B------:R-:W-:Y:S01]  /*6790*/  ISETP.LT.OR P6, PT, R29, 0x1a, !P1 ;  /* 0x0000001a1d00780c */ /* 0x000fe20004fc1670 */
[-C--:B------:R-:W-:Y:S01]  /*67a0*/  FMUL R121, R121, R8.reuse ;  /* 0x0000000879797220 */ /* 0x080fe20000400000 */
[----:B------:R-:W-:Y:S01]  /*67b0*/  FMUL R116, R116, R8 ;  /* 0x0000000874747220 */ /* 0x000fe20000400000 */
[----:B-1----:R-:W-:Y:S01]  /*67c0*/  F2FP.SATFINITE.E4M3.F32.PACK_AB_MERGE_C R25, RZ, R126, RZ ;  /* 0x0000007eff19723e */ /* 0x002fe200048070ff */
[----:B------:R-:W-:Y:S01]  /*67d0*/  @!P3 STG.E.U8 desc[UR18][R6.64+0x10], R131 ;  /* 0x000010830600b986 */ /* 0x000fe2000c101112 */
[----:B------:R-:W-:Y:S01]  /*67e0*/  ISETP.LT.OR P3, PT, R29, 0x19, !P0 ;  /* 0x000000191d00780c */ /* 0x000fe20004761670 */
        /* <DEDUP_REMOVED lines=35> */
[----:B------:R-:W-:Y:S01]  /*6a20*/  ISETP.LT.OR P3, PT, R29, 0x29, !P0 ;  /* 0x000000291d00780c */ /* 0x000fe20004761670 */
[-C--:B------:R-:W-:Y:S01]  /*6a30*/  FMUL R109, R109, R8.reuse ;  /* 0x000000086d6d7220 */ /* 0x080fe20000400000 */
[-C--:B------:R-:W-:Y:S01]  /*6a40*/  FMUL R104, R104, R8.reuse ;  /* 0x0000000868687220 */ /* 0x080fe20000400000 */
        /* <DEDUP_REMOVED lines=104> */
[----:B------:R-:W-:-:S02]  /*70d0*/  ISETP.LT.OR P3, PT, R29, 0x59, !P0 ;  /* 0x000000591d00780c */ /* 0x000fc40004761670 */
[----:B------:R-:W-:Y:S01]  /*70e0*/  F2FP.SATFINITE.E4M3.F32.PACK_AB_MERGE_C R19, RZ, R19, RZ ;  /* 0x00000013ff13723e */ /* 0x000fe200048070ff */
[----:B------:R1:W-:Y:S01]  /*70f0*/  @!P4 STG.E.U8 desc[UR18][R6.64+0x51], R25 ;  /* 0x000051190600c986 */ /* 0x0003e2000c101112 */
[C---:B------:R-:W-:Y:S02]  /*7100*/  ISETP.LT.OR P4, PT, R29.reuse, 0x5a, !P0 ;  /* 0x0000005a1d00780c */ /* 0x040fe40004781670 */
[----:B0-----:R-:W-:Y:S01]  /*7110*/  F2FP.SATFINITE.E4M3.F32.PACK_AB_MERGE_C R5, RZ, R92, RZ ;  /* 0x0000005cff05723e */ /* 0x001fe200048070ff */
[----:B------:R-:W-:Y:S01]  /*7120*/  @!P5 STG.E.U8 desc[UR18][R10.64+0x58], R97 ;  /* 0x000058610a00d986 */ /* 0x000fe2000c101112 */
[C---:B------:R-:W-:Y:S02]  /*7130*/  ISETP.LT.OR P5, PT, R29.reuse, 0x61, !P1 ;  /* 0x000000611d00780c */ /* 0x040fe40004fa1670 */
[----:B------:R-:W-:Y:S01]  /*7140*/  F2FP.SATFINITE.E4M3.F32.PACK_AB_MERGE_C R13, RZ, R13, RZ ;  /* 0x0000000dff0d723e */ /* 0x000fe200048070ff */
[----:B------:R0:W-:Y:S01]  /*7150*/  @!P6 STG.E.U8 desc[UR18][R10.64+0x59], R5 ;  /* 0x000059050a00e986 */ /* 0x0001e2000c101112 */
[----:B------:R-:W-:-:S02]  /*7160*/  ISETP.LT.OR P6, PT, R29, 0x62, !P1 ;  /* 0x000000621d00780c */ /* 0x000fc40004fc1670 */
[----:B------:R-:W-:Y:S01]  /*7170*/  F2FP.SATFINITE.E4M3.F32.PACK_AB_MERGE_C R15, RZ, R15, RZ ;  /* 0x0000000fff0f723e */ /* 0x000fe200048070ff */
[----:B------:R-:W-:Y:S01]  /*7180*/  @!P3 STG.E.U8 desc[UR18][R6.64+0x58], R95 ;  /* 0x0000585f0600b986 */ /* 0x000fe2000c101112 */
[----:B-1----:R-:W-:Y:S02]  /*7190*/  F2FP.SATFINITE.E4M3.F32.PACK_AB_MERGE_C R25, RZ, R90, RZ ;  /* 0x0000005aff19723e */ /* 0x002fe400048070ff */
[----:B------:R-:W-:-:S03]  /*71a0*/  ISETP.LT.OR P3, PT, R29, 0x61, !P0 ;  /* 0x000000611d00780c */ /* 0x000fc60004761670 */
[----:B------:R1:W-:Y:S01]  /*71b0*/  @!P4 STG.E.U8 desc[UR18][R6.64+0x59], R25 ;  /* 0x000059190600c986 */ /* 0x0003e2000c101112 */
[C---:B------:R-:W-:Y:S02]  /*71c0*/  ISETP.LT.OR P4, PT, R29.reuse, 0x62, !P0 ;  /* 0x000000621d00780c */ /* 0x040fe40004781670 */
[----:B0-----:R-:W-:Y:S01]  /*71d0*/  F2FP.SATFINITE.E4M3.F32.PACK_AB_MERGE_C R5, RZ, R88, RZ ;  /* 0x00000058ff05723e */ /* 0x001fe200048070ff */
[----:B------:R-:W-:Y:S01]  /*71e0*/  @!P5 STG.E.U8 desc[UR18][R10.64+0x60], R93 ;  /* 0x0000605d0a00d986 */ /* 0x000fe2000c101112 */
[----:B------:R-:W-:-:S03]  /*71f0*/  ISETP.LT.OR P5, PT, R29, 0x69, !P1 ;  /* 0x000000691d00780c */ /* 0x000fc60004fa1670 */
[----:B------:R0:W-:Y:S01]  /*7200*/  @!P6 STG.E.U8 desc[UR18][R10.64+0x61], R5 ;  /* 0x000061050a00e986 */ /* 0x0001e2000c101112 */
[C---:B------:R-:W-:Y:S02]  /*7210*/  ISETP.LT.OR P6, PT, R29.reuse, 0x6a, !P1 ;  /* 0x0000006a1d00780c */ /* 0x040fe40004fc1670 */
[----:B-1----:R-:W-:Y:S01]  /*7220*/  F2FP.SATFINITE.E4M3.F32.PACK_AB_MERGE_C R25, RZ, R22, RZ ;  /* 0x00000016ff19723e */ /* 0x002fe200048070ff */
[----:B------:R-:W-:Y:S01]  /*7230*/  @!P3 STG.E.U8 desc[UR18][R6.64+0x60], R91 ;  /* 0x0000605b0600b986 */ /* 0x000fe2000c101112 */
        /* <DEDUP_REMOVED lines=11> */
[----:B------:R-:W-:Y:S01]  /*72f0*/  @!P4 STG.E.U8 desc[UR18][R6.64+0x69], R25 ;  /* 0x000069190600c986 */ /* 0x000fe2000c101112 */
[C---:B------:R-:W-:Y:S02]  /*7300*/  ISETP.LT.OR P4, PT, R29.reuse, 0x79, !P1 ;  /* 0x000000791d00780c */ /* 0x040fe40004f81670 */
[C---:B------:R-:W-:Y:S01]  /*7310*/  ISETP.LT.OR P1, PT, R29.reuse, 0x7a, !P1 ;  /* 0x0000007a1d00780c */ /* 0x040fe20004f21670 */
[----:B------:R1:W-:Y:S01]  /*7320*/  @!P5 STG.E.U8 desc[UR18][R10.64+0x70], R21 ;  /* 0x000070150a00d986 */ /* 0x0003e2000c101112 */
[C---:B------:R-:W-:Y:S02]  /*7330*/  ISETP.LT.OR P5, PT, R29.reuse, 0x72, !P0 ;  /* 0x000000721d00780c */ /* 0x040fe400047a1670 */
[----:B0-----:R-:W-:Y:S01]  /*7340*/  F2FP.SATFINITE.E4M3.F32.PACK_AB_MERGE_C R5, RZ, R16, RZ ;  /* 0x00000010ff05723e */ /* 0x001fe200048070ff */
[----:B------:R0:W-:Y:S01]  /*7350*/  @!P6 STG.E.U8 desc[UR18][R10.64+0x71], R17 ;  /* 0x000071110a00e986 */ /* 0x0001e2000c101112 */
[C---:B------:R-:W-:Y:S02]  /*7360*/  ISETP.LT.OR P6, PT, R29.reuse, 0x79, !P0 ;  /* 0x000000791d00780c */ /* 0x040fe400047c1670 */
[----:B------:R-:W-:Y:S01]  /*7370*/  ISETP.LT.OR P0, PT, R29, 0x7a, !P0 ;  /* 0x0000007a1d00780c */ /* 0x000fe20004701670 */
[----:B------:R2:W-:Y:S01]  /*7380*/  @!P3 STG.E.U8 desc[UR18][R6.64+0x70], R19 ;  /* 0x000070130600b986 */ /* 0x0005e2000c101112 */
[----:B-1----:R-:W-:-:S05]  /*7390*/  F2FP.SATFINITE.E4M3.F32.PACK_AB_MERGE_C R21, RZ, R14, RZ ;  /* 0x0000000eff15723e */ /* 0x002fca00048070ff */
[----:B------:R2:W-:Y:S01]  /*73a0*/  @!P5 STG.E.U8 desc[UR18][R6.64+0x71], R5 ;  /* 0x000071050600d986 */ /* 0x0005e2000c101112 */
[----:B0-----:R-:W-:-:S03]  /*73b0*/  F2FP.SATFINITE.E4M3.F32.PACK_AB_MERGE_C R17, RZ, R12, RZ ;  /* 0x0000000cff11723e */ /* 0x001fc600048070ff */
[----:B------:R2:W-:Y:S04]  /*73c0*/  @!P4 STG.E.U8 desc[UR18][R10.64+0x78], R13 ;  /* 0x0000780d0a00c986 */ /* 0x0005e8000c101112 */
[----:B------:R2:W-:Y:S04]  /*73d0*/  @!P1 STG.E.U8 desc[UR18][R10.64+0x79], R17 ;  /* 0x000079110a009986 */ /* 0x0005e8000c101112 */
[----:B------:R2:W-:Y:S04]  /*73e0*/  @!P6 STG.E.U8 desc[UR18][R6.64+0x78], R15 ;  /* 0x0000780f0600e986 */ /* 0x0005e8000c101112 */
[----:B------:R2:W-:Y:S02]  /*73f0*/  @!P0 STG.E.U8 desc[UR18][R6.64+0x79], R21 ;  /* 0x0000791506008986 */ /* 0x0005e4000c101112 */
.L_x_161:
[----:B------:R-:W-:Y:S05]  /*7400*/  BSYNC B0 ;  /* 0x0000000000007941 */ /* 0x000fea0003800000 */
.L_x_31:
[----:B------:R-:W-:Y:S01]  /*7410*/  ULDC UR6, c[0x0][0xc] ;  /* 0x0000030000067ab9 */ /* 0x000fe20000000800 */
[----:B------:R-:W-:Y:S01]  /*7420*/  ULDC UR7, c[0x0][0x10] ;  /* 0x0000040000077ab9 */ /* 0x000fe20000000800 */
[----:B--2-45:R-:W2:Y:S01]  /*7430*/  LDC R5, c[0x0][0x14] ;  /* 0x00000500ff057b82 */ /* 0x034ea20000000800 */
[----:B------:R-:W-:Y:S01]  /*7440*/  UIMAD.WIDE.U32 UR6, UR6, UR7, URZ ;  /* 0x00000007060672a5 */ /* 0x000fe2000f8e003f */
[----:B0-----:R-:W-:Y:S01]  /*7450*/  PRMT R6, RZ, 0x7610, R6 ;  /* 0x00007610ff067816 */ /* 0x001fe20000000006 */
[----:B------:R-:W-:-:S04]  /*7460*/  IMAD.MOV.U32 R7, RZ, RZ, -0x1 ;  /* 0xffffffffff077424 */ /* 0x000fc800078e00ff */
[----:B--2---:R-:W-:-:S04]  /*7470*/  IMAD.WIDE.U32 R2, R5, UR6, R2 ;  /* 0x0000000605027c25 */ /* 0x004fc8000f8e0002 */
[----:B------:R-:W-:Y:S01]  /*7480*/  IMAD R5, R5, UR7, RZ ;  /* 0x0000000705057c24 */ /* 0x000fe2000f8e02ff */
[----:B------:R-:W-:Y:S02]  /*7490*/  ULDC.64 UR6, c[0x0][0x650] ;  /* 0x0001940000067ab9 */ /* 0x000fe40000000a00 */
[----:B------:R-:W-:Y:S01]  /*74a0*/  ISETP.GE.U32.AND P0, PT, R2, UR6, PT ;  /* 0x0000000602007c0c */ /* 0x000fe2000bf06070 */
[----:B------:R-:W-:Y:S02]  /*74b0*/  IMAD.IADD R3, R3, 0x1, R5 ;  /* 0x0000000103037824 */ /* 0x000fe400078e0205 */
[----:B------:R-:W-:-:S03]  /*74c0*/  IMAD.MOV.U32 R5, RZ, RZ, -0x1 ;  /* 0xffffffffff057424 */ /* 0x000fc600078e00ff */
[----:B------:R-:W-:-:S13]  /*74d0*/  ISETP.GE.U32.AND.EX P0, PT, R3, UR7, PT, P0 ;  /* 0x0000000703007c0c */ /* 0x000fda000bf06100 */
[----:B------:R-:W-:Y:S05]  /*74e0*/  @P0 BRA `(.L_x_162) ;  /* 0x0000000400600947 */ /* 0x000fea0003800000 */
[----:B------:R-:W0:Y:S01]  /*74f0*/  S2R R20, SR_CTAID.X ;  /* 0x0000000000147919 */ /* 0x000e220000002500 */
[----:B------:R-:W2:Y:S01]  /*7500*/  LDC.64 R14, c[0x0][0x628] ;  /* 0x00018a00ff0e7b82 */ /* 0x000ea20000000a00 */
[----:B------:R-:W-:Y:S01]  /*7510*/  ULDC UR6, c[0x0][0x150] ;  /* 0x0000540000067ab9 */ /* 0x000fe20000000800 */
[----:B------:R-:W-:Y:S01]  /*7520*/  IMAD.MOV.U32 R12, RZ, RZ, R2 ;  /* 0x000000ffff0c7224 */ /* 0x000fe200078e0002 */
[----:B------:R-:W4:Y:S01]  /*7530*/  S2R R22, SR_CTAID.Y ;  /* 0x0000000000167919 */ /* 0x000f220000002600 */
[----:B------:R-:W-:-:S04]  /*7540*/  IMAD.MOV.U32 R13, RZ, RZ, R3 ;  /* 0x000000ffff0d7224 */ /* 0x000fc800078e0003 */
[----:B------:R-:W1:Y:S08]  /*7550*/  LDC R23, c[0x0][0x144] ;  /* 0x00005100ff177b82 */ /* 0x000e700000000800 */
[----:B------:R-:W1:Y:S08]  /*7560*/  LDC R16, c[0x0][0x630] ;  /* 0x00018c00ff107b82 */ /* 0x000e700000000800 */
[----:B------:R-:W1:Y:S01]  /*7570*/  LDC.64 R18, c[0x0][0x620] ;  /* 0x00018800ff127b82 */ /* 0x000e620000000a00 */
[----:B--2---:R-:W-:-:S04]  /*7580*/  ISETP.NE.U32.AND P0, PT, R14, RZ, PT ;  /* 0x000000ff0e00720c */ /* 0x004fc80003f05070 */
[----:B------:R-:W-:Y:S02]  /*7590*/  ISETP.NE.AND.EX P0, PT, R15, RZ, PT, P0 ;  /* 0x000000ff0f00720c */ /* 0x000fe40003f05300 */
[----:B0-----:R-:W-:-:S05]  /*75a0*/  I2FP.F32.U32 R5, R20 ;  /* 0x0000001400057245 */ /* 0x001fca0000201000 */
[----:B------:R-:W-:-:S04]  /*75b0*/  FMUL R5, R5, UR6 ;  /* 0x0000000605057c20 */ /* 0x000fc80008400000 */
[----:B------:R0:W2:Y:S02]  /*75c0*/  F2I.U32.TRUNC.NTZ R21, R5 ;  /* 0x0000000500157305 */ /* 0x0000a4000020f000 */
[----:B----4-:R-:W-:Y:S05]  /*75d0*/  @!P0 BRA `(.L_x_163) ;  /* 0x0000000000288947 */ /* 0x010fea0003800000 */
[----:B0-----:R-:W0:Y:S02]  /*75e0*/  LDC R5, c[0x0][0x634] ;  /* 0x00018d00ff057b82 */ /* 0x001e240000000800 */
        /* <DEDUP_REMOVED lines=9> */
.L_x_163:
[-CC-:B-1----:R-:W-:Y:S01]  /*7680*/  SHF.R.U64 R17, R12, R16.reuse, R13.reuse ;  /* 0x000000100c117219 */ /* 0x182fe2000000120d */
[----:B------:R-:W1:Y:S01]  /*7690*/  LDC.64 R28, c[0x0][0x640] ;  /* 0x00019000ff1c7b82 */ /* 0x000e620000000a00 */
[----:B0-----:R-:W-:Y:S01]  /*76a0*/  SHF.R.U32.HI R5, RZ, R16, R13 ;  /* 0x00000010ff057219 */ /* 0x001fe2000001160d */
[----:B--2---:R-:W-:Y:S01]  /*76b0*/  IMAD.MOV R21, RZ, RZ, -R21 ;  /* 0x000000ffff157224 */ /* 0x004fe200078e0a15 */
[----:B------:R-:W-:Y:S01]  /*76c0*/  IADD3 R11, P0, RZ, -R17, RZ ;  /* 0x80000011ff0b7210 */ /* 0x000fe20007f1e0ff */
[----:B------:R-:W-:Y:S02]  /*76d0*/  ULDC UR6, c[0x0][0x154] ;  /* 0x0000550000067ab9 */ /* 0x000fe40000000800 */
[----:B------:R-:W-:Y:S02]  /*76e0*/  IMAD R23, R23, R21, R20 ;  /* 0x0000001517177224 */ /* 0x000fe400078e0214 */
[----:B------:R-:W0:Y:S01]  /*76f0*/  LDC R12, c[0x0][0x618] ;  /* 0x00018600ff0c7b82 */ /* 0x000e220000000800 */
[----:B------:R-:W-:-:S02]  /*7700*/  IMAD.X R5, RZ, RZ, ~R5, P0 ;  /* 0x000000ffff057224 */ /* 0x000fc400000e0e05 */
[----:B------:R-:W-:-:S04]  /*7710*/  IMAD.WIDE.U32 R6, R11, R18, R2 ;  /* 0x000000120b067225 */ /* 0x000fc800078e0002 */
[----:B------:R-:W-:Y:S01]  /*7720*/  IMAD R10, R5, R18, RZ ;  /* 0x00000012050a7224 */ /* 0x000fe200078e02ff */
[----:B------:R-:W2:Y:S03]  /*7730*/  LDC R24, c[0x0][0x608] ;  /* 0x00018200ff187b82 */ /* 0x000ea60000000800 */
[----:B------:R-:W-:Y:S02]  /*7740*/  IMAD R5, R11, R19, R10 ;  /* 0x000000130b057224 */ /* 0x000fe400078e020a */
[----:B------:R-:W-:Y:S02]  /*7750*/  IMAD.MOV.U32 R11, RZ, RZ, 0x1 ;  /* 0x00000001ff0b7424 */ /* 0x000fe400078e00ff */
[----:B------:R-:W-:Y:S01]  /*7760*/  IMAD.IADD R5, R7, 0x1, R5 ;  /* 0x0000000107057824 */ /* 0x000fe200078e0205 */
[----:B---3--:R-:W3:Y:S01]  /*7770*/  LDC R26, c[0x0][0x658] ;  /* 0x00019600ff1a7b82 */ /* 0x008ee20000000800 */
[----:B------:R-:W-:-:S02]  /*7780*/  I2FP.F32.U32 R7, R22 ;  /* 0x0000001600077245 */ /* 0x000fc40000201000 */
[----:B-1----:R-:W-:-:S03]  /*7790*/  ISETP.NE.U32.AND P0, PT, R28, RZ, PT ;  /* 0x000000ff1c00720c */ /* 0x002fc60003f05070 */
[----:B------:R-:W-:Y:S01]  /*77a0*/  FMUL R10, R7, UR6 ;  /* 0x00000006070a7c20 */ /* 0x000fe20008400000 */
[----:B------:R-:W-:Y:S01]  /*77b0*/  ISETP.NE.AND.EX P0, PT, R29, RZ, PT, P0 ;  /* 0x000000ff1d00720c */ /* 0x000fe20003f05300 */
[----:B------:R-:W1:Y:S01]  /*77c0*/  LDC R21, c[0x0][0x148] ;  /* 0x00005200ff157b82 */ /* 0x000e620000000800 */
[-CC-:B0-----:R-:W-:Y:S01]  /*77d0*/  SHF.R.U64 R16, R6, R12.reuse, R5.reuse ;  /* 0x0000000c06107219 */ /* 0x181fe20000001205 */
[----:B------:R0:W4:Y:S01]  /*77e0*/  F2I.U32.TRUNC.NTZ R18, R10 ;  /* 0x0000000a00127305 */ /* 0x000122000020f000 */
[----:B------:R-:W-:Y:S01]  /*77f0*/  SHF.R.U32.HI R5, RZ, R12, R5 ;  /* 0x0000000cff057219 */ /* 0x000fe20000011605 */
[----:B------:R-:W-:-:S04]  /*7800*/  IMAD.MOV.U32 R7, RZ, RZ, -0x1 ;  /* 0xffffffffff077424 */ /* 0x000fc800078e00ff */
[----:B------:R-:W0:Y:S01]  /*7810*/  LDC R20, c[0x0][0x600] ;  /* 0x00018000ff147b82 */ /* 0x000e220000000800 */
[-CC-:B--2---:R-:W-:Y:S02]  /*7820*/  SHF.R.U64 R14, R16, R24.reuse, R5.reuse ;  /* 0x00000018100e7219 */ /* 0x184fe40000001205 */
[----:B------:R-:W-:-:S05]  /*7830*/  SHF.R.U32.HI R5, RZ, R24, R5 ;  /* 0x00000018ff057219 */ /* 0x000fca0000011605 */
[----:B------:R-:W2:Y:S01]  /*7840*/  LDC R27, c[0x0][0x648] ;  /* 0x00019200ff1b7b82 */ /* 0x000ea20000000800 */
[-C--:B---3--:R-:W-:Y:S02]  /*7850*/  SHF.L.U32 R6, R7, R26.reuse, RZ ;  /* 0x0000001a07067219 */ /* 0x088fe400000006ff */
[-CC-:B------:R-:W-:Y:S02]  /*7860*/  SHF.R.U64 R19, R14, R26.reuse, R5.reuse ;  /* 0x0000001a0e137219 */ /* 0x180fe40000001205 */
[----:B------:R-:W-:Y:S02]  /*7870*/  SHF.R.U32.HI R7, RZ, R26, R5 ;  /* 0x0000001aff077219 */ /* 0x000fe40000011605 */
[----:B------:R-:W-:Y:S01]  /*7880*/  LOP3.LUT R25, RZ, R6, RZ, 0x33, !PT ;  /* 0x00000006ff197212 */ /* 0x000fe200078e33ff */
[----:B------:R-:W3:Y:S01]  /*7890*/  LDC R30, c[0x0][0x638] ;  /* 0x00018e00ff1e7b82 */ /* 0x000ee20000000800 */
[----:B------:R-:W-:Y:S01]  /*78a0*/  SHF.L.U32 R26, R11, R26, RZ ;  /* 0x0000001a0b1a7219 */ /* 0x000fe200000006ff */
[----:B------:R-:W-:-:S06]  /*78b0*/  IMAD.MOV.U32 R6, RZ, RZ, R19 ;  /* 0x000000ffff067224 */ /* 0x000fcc00078e0013 */
[----:B------:R-:W0:Y:S01]  /*78c0*/  LDC R31, c[0x0][0x610] ;  /* 0x00018400ff1f7b82 */ /* 0x000e220000000800 */
[----:B----4-:R-:W-:Y:S05]  /*78d0*/  @!P0 BRA `(.L_x_164) ;  /* 0x0000000000288947 */ /* 0x010fea0003800000 */
[----:B------:R-:W4:Y:S02]  /*78e0*/  LDC R6, c[0x0][0x64c] ;  /* 0x00019300ff067b82 */ /* 0x000f240000000800 */
[----:B----4-:R-:W-:-:S05]  /*78f0*/  IADD3 R5, P0, R19, R6, RZ ;  /* 0x0000000613057210 */ /* 0x010fca0007f1e0ff */
[----:B------:R-:W-:-:S04]  /*7900*/  IMAD.X R15, RZ, RZ, R7, P0 ;  /* 0x000000ffff0f7224 */ /* 0x000fc800000e0607 */
[----:B------:R-:W-:-:S04]  /*7910*/  IMAD.WIDE.U32 R6, R15, R28, RZ ;  /* 0x0000001c0f067225 */ /* 0x000fc800078e00ff */
[----:B0-----:R-:W-:-:S04]  /*7920*/  IMAD.WIDE.U32 R10, P0, R5, R29, R6 ;  /* 0x0000001d050a7225 */ /* 0x001fc80007800006 */
[----:B------:R-:W-:-:S04]  /*7930*/  IMAD.WIDE.U32 R6, R5, R28, RZ ;  /* 0x0000001c05067225 */ /* 0x000fc800078e00ff */
[----:B------:R-:W-:Y:S01]  /*7940*/  IMAD.X R13, RZ, RZ, RZ, P0 ;  /* 0x000000ffff0d7224 */ /* 0x000fe200000e06ff */
[----:B------:R-:W-:Y:S01]  /*7950*/  IADD3 RZ, P0, R7, R10, RZ ;  /* 0x0000000a07ff7210 */ /* 0x000fe20007f1e0ff */
[----:B------:R-:W-:-:S04]  /*7960*/  IMAD.MOV.U32 R12, RZ, RZ, R11 ;  /* 0x000000ffff0c7224 */ /* 0x000fc800078e000b */
[----:B------:R-:W-:-:S08]  /*7970*/  IMAD.WIDE.U32.X R6, R15, R29, R12, P0 ;  /* 0x0000001d0f067225 */ /* 0x000fd000000e040c */
.L_x_164:
[----:B--2---:R-:W-:Y:S01]  /*7980*/  SHF.R.U64 R5, R6, R27, R7 ;  /* 0x0000001b06057219 */ /* 0x004fe20000001207 */
[----:B0-----:R-:W-:Y:S01]  /*7990*/  VIADD R7, R20, 0xffffffff ;  /* 0xffffffff14077836 */ /* 0x001fe20000000000 */
[----:B------:R-:W-:Y:S01]  /*79a0*/  LOP3.LUT R28, R14, R25, RZ, 0xc0, !PT ;  /* 0x000000190e1c7212 */ /* 0x000fe200078ec0ff */
[----:B------:R-:W-:Y:S02]  /*79b0*/  IMAD.MOV R18, RZ, RZ, -R18 ;  /* 0x000000ffff127224 */ /* 0x000fe400078e0a12 */
[----:B------:R-:W-:Y:S01]  /*79c0*/  IMAD.MOV R6, RZ, RZ, -R5 ;  /* 0x000000ffff067224 */ /* 0x000fe200078e0a05 */
[----:B------:R-:W-:Y:S01]  /*79d0*/  LOP3.LUT R16, R16, R7, RZ, 0xc0, !PT ;  /* 0x0000000710107212 */ /* 0x000fe200078ec0ff */
[----:B------:R-:W-:Y:S02]  /*79e0*/  IMAD R28, R26, R5, R28 ;  /* 0x000000051a1c7224 */ /* 0x000fe400078e021c */
[----:B-1----:R-:W-:Y:S02]  /*79f0*/  @P2 IMAD R23, R21, R18, R22 ;  /* 0x0000001215172224 */ /* 0x002fe400078e0216 */
[----:B---3--:R-:W-:-:S02]  /*7a00*/  IMAD R5, R6, R30, R19 ;  /* 0x0000001e06057224 */ /* 0x008fc400078e0213 */
[----:B------:R-:W-:Y:S02]  /*7a10*/  IMAD R28, R28, R31, R23 ;  /* 0x0000001f1c1c7224 */ /* 0x000fe400078e0217 */
[----:B------:R-:W-:Y:S02]  /*7a20*/  IMAD R5, R5, R20, R16 ;  /* 0x0000001405057224 */ /* 0x000fe400078e0210 */
[----:B------:R-:W-:-:S03]  /*7a30*/  IMAD.MOV.U32 R6, RZ, RZ, 0x1 ;  /* 0x00000001ff067424 */ /* 0x000fc600078e00ff */
[----:B------:R-:W-:Y:S02]  /*7a40*/  SEL R7, R5, R28, !P2 ;  /* 0x0000001c05077207 */ /* 0x000fe40005000000 */
[----:B------:R-:W-:Y:S01]  /*7a50*/  SEL R28, R28, R5, !P2 ;  /* 0x000000051c1c7207 */ /* 0x000fe20005000000 */
[----:B------:R-:W-:-:S07]  /*7a60*/  IMAD.MOV.U32 R5, RZ, RZ, R17 ;  /* 0x000000ffff057224 */ /* 0x000fce00078e0011 */
.L_x_162:
[----:B------:R-:W-:Y:S01]  /*7a70*/  LOP3.LUT P0, RZ, R6, 0xff, RZ, 0xc0, !PT ;  /* 0x000000ff06ff7812 */ /* 0x000fe2000780c0ff */
[----:B------:R-:W-:-:S12]  /*7a80*/  IMAD.MOV.U32 R6, RZ, RZ, R28 ;  /* 0x000000ffff067224 */ /* 0x000fd800078e001c */
[----:B------:R-:W-:Y:S05]  /*7a90*/  @P0 BRA `(.L_x_165) ;  /* 0xffffff9400280947 */ /* 0x000fea000383ffff */
[----:B------:R-:W-:Y:S05]  /*7aa0*/  EXIT ;  /* 0x000000000000794d */ /* 0x000fea0003800000 */
.L_x_3:
[----:B0-----:R-:W-:Y:S01]  /*7ab0*/  ULDC.64 UR4, c[0x0][0x650] ;  /* 0x0001940000047ab9 */ /* 0x001fe20000000a00 */
        /* <DEDUP_REMOVED lines=25> */
.L_x_167:
[--C-:B------:R-:W-:Y:S01]  /*7c50*/  SHF.R.U64 R16, R14, R18, R15.reuse ;  /* 0x000000120e107219 */ /* 0x100fe2000000120f */
[----:B------:R-:W0:Y:S01]  /*7c60*/  LDC R22, c[0x0][0x618] ;  /* 0x00018600ff167b82 */ /* 0x000e220000000800 */
[----:B------:R-:W-:Y:S01]  /*7c70*/  I2FP.F32.U32 R7, R8 ;  /* 0x0000000800077245 */ /* 0x000fe20000201000 */
[----:B------:R-:W-:Y:S01]  /*7c80*/  ULDC UR4, c[0x0][0x150] ;  /* 0x0000540000047ab9 */ /* 0x000fe20000000800 */
[----:B------:R-:W-:Y:S02]  /*7c90*/  SHF.R.U32.HI R6, RZ, R18, R15 ;  /* 0x00000012ff067219 */ /* 0x000fe4000001160f */
[----:B------:R-:W-:Y:S01]  /*7ca0*/  IADD3 R9, P0, RZ, -R16, RZ ;  /* 0x80000010ff097210 */ /* 0x000fe20007f1e0ff */
[----:B------:R-:W-:Y:S01]  /*7cb0*/  FMUL R13, R7, UR4 ;  /* 0x00000004070d7c20 */ /* 0x000fe20008400000 */
[----:B------:R-:W-:Y:S01]  /*7cc0*/  ULDC UR4, c[0x0][0x154] ;  /* 0x0000550000047ab9 */ /* 0x000fe20000000800 */
[----:B------:R-:W1:Y:S02]  /*7cd0*/  LDC.64 R24, c[0x0][0x640] ;  /* 0x00019000ff187b82 */ /* 0x000e640000000a00 */
[----:B------:R-:W-:-:S02]  /*7ce0*/  IMAD.X R11, RZ, RZ, ~R6, P0 ;  /* 0x000000ffff0b7224 */ /* 0x000fc400000e0e06 */
[----:B------:R-:W2:Y:S01]  /*7cf0*/  F2I.U32.TRUNC.NTZ R13, R13 ;  /* 0x0000000d000d7305 */ /* 0x000ea2000020f000 */
[----:B------:R-:W-:-:S03]  /*7d00*/  IMAD.WIDE.U32 R6, R9, R20, R2 ;  /* 0x0000001409067225 */ /* 0x000fc600078e0002 */
[----:B------:R-:W3:Y:S01]  /*7d10*/  LDC R15, c[0x0][0x144] ;  /* 0x00005100ff0f7b82 */ /* 0x000ee20000000800 */
[----:B------:R-:W-:-:S04]  /*7d20*/  IMAD R12, R11, R20, RZ ;  /* 0x000000140b0c7224 */ /* 0x000fc800078e02ff */
[----:B------:R-:W-:Y:S02]  /*7d30*/  IMAD R9, R9, R21, R12 ;  /* 0x0000001509097224 */ /* 0x000fe400078e020c */
[----:B------:R-:W-:Y:S01]  /*7d40*/  IMAD.MOV.U32 R12, RZ, RZ, -0x1 ;  /* 0xffffffffff0c7424 */ /* 0x000fe200078e00ff */
[----:B------:R-:W4:Y:S01]  /*7d50*/  LDC R18, c[0x0][0x608] ;  /* 0x00018200ff127b82 */ /* 0x000f220000000800 */
[----:B------:R-:W-:Y:S01]  /*7d60*/  IMAD.IADD R7, R7, 0x1, R9 ;  /* 0x0000000107077824 */ /* 0x000fe200078e0209 */
[----:B------:R-:W-:-:S04]  /*7d70*/  I2FP.F32.U32 R9, R10 ;  /* 0x0000000a00097245 */ /* 0x000fc80000201000 */
[-C--:B0-----:R-:W-:Y:S01]  /*7d80*/  SHF.R.U64 R14, R6, R22.reuse, R7 ;  /* 0x00000016060e7219 */ /* 0x081fe20000001207 */
[----:B--2---:R-:W-:Y:S01]  /*7d90*/  IMAD.MOV R6, RZ, RZ, -R13 ;  /* 0x000000ffff067224 */ /* 0x004fe200078e0a0d */
[----:B------:R-:W0:Y:S01]  /*7da0*/  LDC R11, c[0x0][0x658] ;  /* 0x00019600ff0b7b82 */ /* 0x000e220000000800 */
[----:B-1----:R-:W-:Y:S01]  /*7db0*/  ISETP.NE.U32.AND P0, PT, R24, RZ, PT ;  /* 0x000000ff1800720c */ /* 0x002fe20003f05070 */
[----:B------:R-:W-:Y:S01]  /*7dc0*/  FMUL R9, R9, UR4 ;  /* 0x0000000409097c20 */ /* 0x000fe20008400000 */
[----:B------:R-:W-:Y:S02]  /*7dd0*/  SHF.R.U32.HI R7, RZ, R22, R7 ;  /* 0x00000016ff077219 */ /* 0x000fe40000011607 */
[----:B------:R-:W-:-:S03]  /*7de0*/  ISETP.NE.AND.EX P0, PT, R25, RZ, PT, P0 ;  /* 0x000000ff1900720c */ /* 0x000fc60003f05300 */
[----:B------:R-:W1:Y:S01]  /*7df0*/  LDC R21, c[0x0][0x148] ;  /* 0x00005200ff157b82 */ /* 0x000e620000000800 */
[----:B---3--:R-:W-:Y:S02]  /*7e00*/  IMAD R22, R15, R6, R8 ;  /* 0x000000060f167224 */ /* 0x008fe400078e0208 */
[----:B------:R-:W-:-:S05]  /*7e10*/  IMAD.MOV.U32 R8, RZ, RZ, 0x1 ;  /* 0x00000001ff087424 */ /* 0x000fca00078e00ff */
[----:B------:R-:W2:Y:S01]  /*7e20*/  LDC R20, c[0x0][0x600] ;  /* 0x00018000ff147b82 */ /* 0x000ea20000000800 */
[-CC-:B----4-:R-:W-:Y:S02]  /*7e30*/  SHF.R.U64 R17, R14, R18.reuse, R7.reuse ;  /* 0x000000120e117219 */ /* 0x190fe40000001207 */
[----:B------:R-:W-:Y:S02]  /*7e40*/  SHF.R.U32.HI R6, RZ, R18, R7 ;  /* 0x00000012ff067219 */ /* 0x000fe40000011607 */
[----:B------:R3:W4:Y:S03]  /*7e50*/  F2I.U32.TRUNC.NTZ R18, R9 ;  /* 0x0000000900127305 */ /* 0x000726000020f000 */
[----:B------:R-:W1:Y:S01]  /*7e60*/  LDC R23, c[0x0][0x648] ;  /* 0x00019200ff177b82 */ /* 0x000e620000000800 */
[-C--:B0-----:R-:W-:Y:S02]  /*7e70*/  SHF.R.U64 R19, R17, R11.reuse, R6 ;  /* 0x0000000b11137219 */ /* 0x081fe40000001206 */
[----:B------:R-:W-:-:S02]  /*7e80*/  SHF.L.U32 R12, R12, R11, RZ ;  /* 0x0000000b0c0c7219 */ /* 0x000fc400000006ff */
[-C--:B------:R-:W-:Y:S01]  /*7e90*/  SHF.R.U32.HI R7, RZ, R11.reuse, R6 ;  /* 0x0000000bff077219 */ /* 0x080fe20000011606 */
[----:B------:R-:W-:Y:S01]  /*7ea0*/  IMAD.MOV.U32 R6, RZ, RZ, R19 ;  /* 0x000000ffff067224 */ /* 0x000fe200078e0013 */
[----:B------:R-:W-:Y:S01]  /*7eb0*/  SHF.L.U32 R27, R8, R11, RZ ;  /* 0x0000000b081b7219 */ /* 0x000fe200000006ff */
[----:B------:R-:W0:Y:S01]  /*7ec0*/  LDC R26, c[0x0][0x638] ;  /* 0x00018e00ff1a7b82 */ /* 0x000e220000000800 */
[----:B------:R-:W-:-:S07]  /*7ed0*/  LOP3.LUT R28, RZ, R12, RZ, 0x33, !PT ;  /* 0x0000000cff1c7212 */ /* 0x000fce00078e33ff */
[----:B------:R-:W0:Y:S01]  /*7ee0*/  LDC R29, c[0x0][0x610] ;  /* 0x00018400ff1d7b82 */ /* 0x000e220000000800 */
[----:B---34-:R-:W-:Y:S05]  /*7ef0*/  @!P0 BRA `(.L_x_168) ;  /* 0x0000000000288947 */ /* 0x018fea0003800000 */
        /* <DEDUP_REMOVED lines=10> */
.L_x_168:
[----:B-1----:R-:W-:Y:S01]  /*7fa0*/  SHF.R.U64 R7, R6, R23, R7 ;  /* 0x0000001706077219 */ /* 0x002fe20000001207 */
[----:B--2---:R-:W-:Y:S01]  /*7fb0*/  VIADD R9, R20, 0xffffffff ;  /* 0xffffffff14097836 */ /* 0x004fe20000000000 */
[----:B------:R-:W-:Y:S01]  /*7fc0*/  LOP3.LUT R6, R17, R28, RZ, 0xc0, !PT ;  /* 0x0000001c11067212 */ /* 0x000fe200078ec0ff */
[----:B------:R-:W-:Y:S02]  /*7fd0*/  IMAD.MOV R18, RZ, RZ, -R18 ;  /* 0x000000ffff127224 */ /* 0x000fe400078e0a12 */
[----:B------:R-:W-:Y:S02]  /*7fe0*/  IMAD.MOV R8, RZ, RZ, -R7 ;  /* 0x000000ffff087224 */ /* 0x000fe400078e0a07 */
[----:B------:R-:W-:Y:S01]  /*7ff0*/  IMAD R11, R27, R7, R6 ;  /* 0x000000071b0b7224 */ /* 0x000fe200078e0206 */
[----:B------:R-:W-:Y:S01]  /*8000*/  LOP3.LUT R7, R14, R9, RZ, 0xc0, !PT ;  /* 0x000000090e077212 */ /* 0x000fe200078ec0ff */
[----:B------:R-:W-:Y:S02]  /*8010*/  @P2 IMAD R22, R21, R18, R10 ;  /* 0x0000001215162224 */ /* 0x000fe400078e020a */
[----:B0-----:R-:W-:-:S02]  /*8020*/  IMAD R6, R8, R26, R19 ;  /* 0x0000001a08067224 */ /* 0x001fc400078e0213 */
[----:B------:R-:W-:Y:S02]  /*8030*/  IMAD R11, R11, R29, R22 ;  /* 0x0000001d0b0b7224 */ /* 0x000fe400078e0216 */
[----:B------:R-:W-:Y:S02]  /*8040*/  IMAD R6, R6, R20, R7 ;  /* 0x0000001406067224 */ /* 0x000fe400078e0207 */
[----:B------:R-:W-:-:S03]  /*8050*/  IMAD.MOV.U32 R8, RZ, RZ, 0x1 ;  /* 0x00000001ff087424 */ /* 0x000fc600078e00ff */
[----:B------:R-:W-:Y:S02]  /*8060*/  SEL R14, R6, R11, !P2 ;  /* 0x0000000b060e7207 */ /* 0x000fe40005000000 */
[----:B------:R-:W-:Y:S01]  /*8070*/  SEL R11, R11, R6, !P2 ;  /* 0x000000060b0b7207 */ /* 0x000fe20005000000 */
[----:B------:R-:W-:Y:S01]  /*8080*/  IMAD.MOV.U32 R6, RZ, RZ, R16 ;  /* 0x000000ffff067224 */ /* 0x000fe200078e0010 */
[----:B------:R-:W-:-:S07]  /*8090*/  PRMT R7, R8, 0x7610, R7 ;  /* 0x0000761008077816 */ /* 0x000fce0000000007 */
.L_x_166:
[----:B------:R-:W-:-:S08]  /*80a0*/  NOP ;  /* 0x0000000000007918 */ /* 0x000fd00000000000 */
[----:B------:R-:W0:-:S00]  /*80b0*/  USETMAXREG.DEALLOC.CTAPOOL 0x28 ;  /* 0x00000028000079c8 */ /* 0x000e0000080e0500 */
[----:B0-----:R-:W-:-:S13]  /*80c0*/  ISETP.NE.AND P0, PT, R5, RZ, PT ;  /* 0x000000ff0500720c */ /* 0x001fda0003f05270 */
[----:B------:R-:W-:Y:S05]  /*80d0*/  @P0 EXIT ;  /* 0x000000000000094d */ /* 0x000fea0003800000 */
[----:B------:R-:W-:Y:S01]  /*80e0*/  LOP3.LUT P0, RZ, R7, 0xff, RZ, 0xc0, !PT ;  /* 0x000000ff07ff7812 */ /* 0x000fe2000780c0ff */
[----:B------:R-:W-:Y:S02]  /*80f0*/  IMAD.MOV.U32 R5, RZ, RZ, 0x1 ;  /* 0x00000001ff057424 */ /* 0x000fe400078e00ff */
[----:B------:R-:W-:-:S10]  /*8100*/  IMAD.MOV.U32 R13, RZ, RZ, RZ ;  /* 0x000000ffff0d7224 */ /* 0x000fd400078e00ff */
[----:B------:R-:W-:Y:S05]  /*8110*/  @!P0 BRA `(.L_x_169) ;  /* 0x0000000c00288947 */ /* 0x000fea0003800000 */
[----:B------:R-:W0:Y:S01]  /*8120*/  LDC R5, c[0x0][0x28c] ;  /* 0x0000a300ff057b82 */ /* 0x000e220000000800 */
[----:B------:R-:W-:Y:S01]  /*8130*/  ULDC UR5, c[0x0][0x600] ;  /* 0x0001800000057ab9 */ /* 0x000fe20000000800 */
[----:B------:R-:W-:Y:S01]  /*8140*/  ULDC UR4, c[0x0][0xc] ;  /* 0x0000030000047ab9 */ /* 0x000fe20000000800 */
[----:B------:R-:W-:Y:S01]  /*8150*/  UIADD3 UR16, UR5, -0x1, URZ ;  /* 0xffffffff05107890 */ /* 0x000fe2000fffe03f */
[C---:B------:R-:W-:Y:S01]  /*8160*/  LOP3.LUT P3, RZ, R0.reuse, 0x7f, RZ, 0xc0, !PT ;  /* 0x0000007f00ff7812 */ /* 0x040fe2000786c0ff */
[----:B------:R-:W-:Y:S01]  /*8170*/  ULDC UR6, c[0x0][0x658] ;  /* 0x0001960000067ab9 */ /* 0x000fe20000000800 */
[----:B------:R-:W-:Y:S01]  /*8180*/  ULDC UR5, c[0x0][0x10] ;  /* 0x0000040000057ab9 */ /* 0x000fe20000000800 */
[----:B------:R-:W-:Y:S01]  /*8190*/  UMOV UR7, 0xffffffff ;  /* 0xffffffff00077882 */ /* 0x000fe20000000000 */
[----:B------:R-:W-:Y:S01]  /*81a0*/  UMOV UR8, 0x1 ;  /* 0x0000000100087882 */ /* 0x000fe20000000000 */
[----:B------:R-:W-:Y:S01]  /*81b0*/  UIMAD.WIDE.U32 UR4, UR4, UR5, URZ ;  /* 0x00000005040472a5 */ /* 0x000fe2000f8e003f */
[----:B------:R-:W-:Y:S01]  /*81c0*/  LOP3.LUT P0, RZ, R0, 0x1f, RZ, 0xc0, !PT ;  /* 0x0000001f00ff7812 */ /* 0x000fe2000780c0ff */
[----:B------:R-:W-:Y:S01]  /*81d0*/  USHF.L.U32 UR7, UR7, UR6, URZ ;  /* 0x0000000607077299 */ /* 0x000fe2000800063f */
[----:B------:R-:W-:Y:S01]  /*81e0*/  BSSY B0, `(.L_x_169) ;  /* 0x00000bd000007945 */ /* 0x000fe20003800000 */
[----:B------:R-:W-:Y:S01]  /*81f0*/  USHF.L.U32 UR18, UR8, UR6, URZ ;  /* 0x0000000608127299 */ /* 0x000fe2000800063f */
[----:B------:R-:W-:Y:S01]  /*8200*/  IMAD.MOV.U32 R15, RZ, RZ, 0x1 ;  /* 0x00000001ff0f7424 */ /* 0x000fe200078e00ff */
[----:B------:R-:W-:Y:S01]  /*8210*/  LOP3.LUT R16, R4, 0x2, RZ, 0xfc, !PT ;  /* 0x0000000204107812 */ /* 0x000fe200078efcff */
[----:B------:R-:W-:Y:S01]  /*8220*/  ULDC UR6, c[0x0][0x14] ;  /* 0x0000050000067ab9 */ /* 0x000fe20000000800 */
[----:B------:R-:W-:Y:S01]  /*8230*/  PLOP3.LUT P0, PT, P0, P3, PT, 0x8a, 0x0 ;  /* 0x000000000000781c */ /* 0x000fe20000707172 */
[----:B------:R-:W-:Y:S01]  /*8240*/  UIMAD.WIDE.U32 UR20, UR4, UR6, URZ ;  /* 0x00000006041472a5 */ /* 0x000fe2000f8e003f */
[----:B------:R-:W-:Y:S01]  /*8250*/  IMAD.MOV.U32 R13, RZ, RZ, RZ ;  /* 0x000000ffff0d7224 */ /* 0x000fe200078e00ff */
[----:B------:R-:W-:-:S02]  /*8260*/  UIMAD UR13, UR5, UR6, URZ ;  /* 0x00000006050d72a4 */ /* 0x000fc4000f8e023f */
[----:B------:R-:W-:Y:S01]  /*8270*/  ULOP3.LUT UR17, URZ, UR7, URZ, 0x33, !UPT ;  /* 0x000000073f117292 */ /* 0x000fe2000f8e333f */
[----:B0-----:R-:W-:Y:S01]  /*8280*/  VIADD R5, R5, 0x1f ;  /* 0x0000001f05057836 */ /* 0x001fe20000000000 */
[----:B------:R-:W-:Y:S01]  /*8290*/  UIADD3 UR13, UR21, UR13, URZ ;  /* 0x0000000d150d7290 */ /* 0x000fe2000fffe03f */
[----:B------:R-:W-:-:S03]  /*82a0*/  ULDC.64 UR22, c[0x0][0x198] ;  /* 0x0000660000167ab9 */ /* 0x000fc60000000a00 */
[----:B------:R-:W-:-:S04]  /*82b0*/  SHF.R.S32.HI R8, RZ, 0x1f, R5 ;  /* 0x0000001fff087819 */ /* 0x000fc80000011405 */
[----:B------:R-:W-:Y:S01]  /*82c0*/  LEA.HI R8, R8, R5, RZ, 0x5 ;  /* 0x0000000508087211 */ /* 0x000fe200078f28ff */
[----:B------:R-:W-:-:S03]  /*82d0*/  IMAD.MOV.U32 R5, RZ, RZ, 0x1 ;  /* 0x00000001ff057424 */ /* 0x000fc600078e00ff */
[----:B------:R-:W-:-:S05]  /*82e0*/  SHF.R.S32.HI R12, RZ, 0x5, R8 ;  /* 0x00000005ff0c7819 */ /* 0x000fca0000011408 */
[----:B------:R-:W-:-:S07]  /*82f0*/  VIADD R0, R12, 0x1 ;  /* 0x000000010c007836 */ /* 0x000fce0000000000 */
.L_x_181:
[----:B------:R-:W-:-:S03]  /*8300*/  UMOV UR4, 0xffffffff ;  /* 0xffffffff00047882 */ /* 0x000fc60000000000 */
[----:B------:R-:W-:Y:S05]  /*8310*/  BRA.DIV UR4, `(.L_x_170) ;  /* 0x0000000e04bc7947 */ /* 0x000fea000b800000 */
[----:B------:R-:W-:-:S13]  /*8320*/  ELECT P1, URZ, PT ;  /* 0x00000000003f782f */ /* 0x000fda0003820000 */
.L_x_193:
[----:B------:R-:W0:Y:S01]  /*8330*/  LDC R7, c[0x0][0x28c] ;  /* 0x0000a300ff077b82 */ /* 0x000e220000000800 */
[----:B------:R-:W-:Y:S01]  /*8340*/  BSSY B1, `(.L_x_171) ;  /* 0x0000035000017945 */ /* 0x000fe20003800000 */
[----:B0-----:R-:W-:-:S13]  /*8350*/  ISETP.LT.OR P1, PT, R7, 0x1, !P1 ;  /* 0x000000010700780c */ /* 0x001fda0004f21670 */
[----:B------:R-:W-:Y:S05]  /*8360*/  @P1 BRA `(.L_x_172) ;  /* 0x0000000000c81947 */ /* 0x000fea0003800000 */
[----:B------:R-:W-:Y:S02]  /*8370*/  IMAD.SHL.U32 R14, R14, 0x80, RZ ;  /* 0x000000800e0e7824 */ /* 0x000fe400078e00ff */
[----:B------:R-:W-:Y:S02]  /*8380*/  IMAD.SHL.U32 R17, R11, 0x80, RZ ;  /* 0x000000800b117824 */ /* 0x000fe400078e00ff */
[----:B------:R-:W-:Y:S02]  /*8390*/  IMAD.MOV.U32 R20, RZ, RZ, RZ ;  /* 0x000000ffff147224 */ /* 0x000fe400078e00ff */
[----:B------:R-:W-:Y:S02]  /*83a0*/  IMAD.MOV.U32 R7, RZ, RZ, R0 ;  /* 0x000000ffff077224 */ /* 0x000fe400078e0000 */
[----:B------:R-:W-:Y:S02]  /*83b0*/  IMAD.MOV.U32 R8, RZ, RZ, R5 ;  /* 0x000000ffff087224 */ /* 0x000fe400078e0005 */
[----:B------:R-:W-:-:S07]  /*83c0*/  IMAD.MOV.U32 R9, RZ, RZ, R13 ;  /* 0x000000ffff097224 */ /* 0x000fce00078e000d */
.L_x_176:
[----:B------:R-:W0:Y:S01]  /*83d0*/  S2R R11, SR_CgaCtaId ;  /* 0x00000000000b7919 */ /* 0x000e220000008800 */
[----:B------:R-:W-:-:S04]  /*83e0*/  MOV R10, 0x400 ;  /* 0x00000400000a7802 */ /* 0x000fc80000000f00 */
[----:B0-----:R-:W-:Y:S02]  /*83f0*/  LEA R18, R11, R10, 0x18 ;  /* 0x0000000a0b127211 */ /* 0x001fe400078ec0ff */
[----:B------:R-:W-:Y:S01]  /*8400*/  SHF.L.U32 R10, R8, 0x1f, RZ ;  /* 0x0000001f080a7819 */ /* 0x000fe200000006ff */
[----:B------:R-:W0:Y:S02]  /*8410*/  @!P3 LDC R11, c[0x0][0x500] ;  /* 0x00014000ff0bbb82 */ /* 0x000e240000000800 */
[----:B------:R-:W-:-:S04]  /*8420*/  IMAD R19, R9, 0x8, R18 ;  /* 0x0000000809137824 */ /* 0x000fc800078e0212 */
[----:B------:R-:W1:Y:S02]  /*8430*/  SYNCS.PHASECHK.TRANS64.TRYWAIT P1, [R19+URZ+0x28], R10 ;  /* 0x0000280a130075a7 */ /* 0x000e64000802017f */
[----:B-1----:R-:W-:Y:S05]  /*8440*/  @!P1 BRA `(.L_x_173) ;  /* 0x0000000c00909947 */ /* 0x002fea0003800000 */
.L_x_194:
[----:B-1----:R-:W-:Y:S01]  /*8450*/  PRMT R10, R16, 0x9910, RZ ;  /* 0x00009910100a7816 */ /* 0x002fe200000000ff */
[----:B0-----:R0:W-:Y:S03]  /*8460*/  @!P3 SYNCS.ARRIVE.TRANS64 RZ, [R19+URZ], R11 ;  /* 0x0000000b13ffb9a7 */ /* 0x0011e6000800003f */
[----:B------:R-:W-:-:S13]  /*8470*/  ISETP.NE.AND P1, PT, R10, 0x2, PT ;  /* 0x000000020a00780c */ /* 0x000fda0003f25270 */
[----:B0-----:R-:W-:Y:S05]  /*8480*/  @P1 BRA `(.L_x_174) ;  /* 0x0000000000041947 */ /* 0x001fea0003800000 */
[----:B------:R-:W-:Y:S01]  /*8490*/  BPT.TRAP 0x1 ;  /* 0x000000040000795c */ /* 0x000fe20000300000 */
.L_x_174:
[----:B------:R-:W-:Y:S05]  /*84a0*/  @P0 BRA `(.L_x_175) ;  /* 0x0000000000040947 */ /* 0x000fea0003800000 */
[----:B------:R-:W-:Y:S01]  /*84b0*/  BPT.TRAP 0x1 ;  /* 0x000000040000795c */ /* 0x000fe20000300000 */
.L_x_175:
[----:B------:R-:W-:Y:S01]  /*84c0*/  IMAD R18, R9, 0x1000, R18 ;  /* 0x0000100009127824 */ /* 0x000fe200078e0212 */
[----:B------:R-:W-:Y:S01]  /*84d0*/  R2UR UR9, R19 ;  /* 0x00000000130972ca */ /* 0x000fe200000e0000 */
[----:B------:R-:W-:Y:S01]  /*84e0*/  VIADD R7, R7, 0xffffffff ;  /* 0xffffffff07077836 */ /* 0x000fe20000000000 */
[----:B------:R-:W-:Y:S01]  /*84f0*/  UIADD3 UR4, UP0, UR22, 0xf0, URZ ;  /* 0x000000f016047890 */ /* 0x000fe2000ff1e03f */
[----:B------:R-:W-:Y:S01]  /*8500*/  R2UR UR11, R17 ;  /* 0x00000000110b72ca */ /* 0x000fe200000e0000 */
[----:B------:R-:W-:Y:S01]  /*8510*/  UIADD3 UR24, UP1, UR22, 0x1f0, URZ ;  /* 0x000001f016187890 */ /* 0x000fe2000ff3e03f */
[----:B------:R-:W-:Y:S01]  /*8520*/  R2UR UR8, R18 ;  /* 0x00000000120872ca */ /* 0x000fe200000e0000 */
[----:B------:R-:W-:Y:S01]  /*8530*/  UIADD3.X UR5, URZ, UR23, URZ, UP0, !UPT ;  /* 0x000000173f057290 */ /* 0x000fe200087fe43f */
[----:B------:R-:W-:Y:S01]  /*8540*/  R2UR UR10, R20 ;  /* 0x00000000140a72ca */ /* 0x000fe200000e0000 */
[----:B------:R-:W-:Y:S01]  /*8550*/  VIADD R9, R9, 0x1 ;  /* 0x0000000109097836 */ /* 0x000fe20000000000 */
[----:B------:R-:W-:Y:S01]  /*8560*/  R2UR UR12, R6 ;  /* 0x00000000060c72ca */ /* 0x000fe200000e0000 */
[----:B------:R-:W-:Y:S01]  /*8570*/  UIADD3.X UR25, URZ, UR23, URZ, UP1, !UPT ;  /* 0x000000173f197290 */ /* 0x000fe20008ffe43f */
[----:B------:R-:W-:Y:S01]  /*8580*/  R2UR UR19, R14 ;  /* 0x000000000e1372ca */ /* 0x000fe200000e0000 */
[----:B------:R-:W-:Y:S01]  /*8590*/  UMOV UR6, 0x0 ;  /* 0x0000000000067882 */ /* 0x000fe20000000000 */
[----:B------:R-:W-:Y:S01]  /*85a0*/  ISETP.GT.AND P4, PT, R7, 0x1, PT ;  /* 0x000000010700780c */ /* 0x000fe20003f84270 */
[----:B------:R-:W-:Y:S01]  /*85b0*/  UMOV UR7, 0x10000000 ;  /* 0x1000000000077882 */ /* 0x000fe20000000000 */
[----:B------:R-:W-:Y:S01]  /*85c0*/  ISETP.NE.AND P1, PT, R9, 0x5, PT ;  /* 0x000000050900780c */ /* 0x000fe20003f25270 */
[----:B------:R-:W-:-:S02]  /*85d0*/  VIADD R20, R20, 0x20 ;  /* 0x0000002014147836 */ /* 0x000fc40000000000 */
[----:B------:R-:W-:Y:S01]  /*85e0*/  UIADD3 UR14, UR8, 0x100, URZ ;  /* 0x00000100080e7890 */ /* 0x000fe2000fffe03f */
[----:B------:R-:W-:Y:S01]  /*85f0*/  SEL R11, RZ, 0x1, P1 ;  /* 0x00000001ff0b7807 */ /* 0x000fe20000800000 */
[----:B------:R-:W-:Y:S01]  /*8600*/  UIADD3 UR15, UR8, 0x5100, URZ ;  /* 0x00005100080f7890 */ /* 0x000fe2000fffe03f */
[----:B------:R-:W-:Y:S02]  /*8610*/  SEL R9, R9, RZ, P1 ;  /* 0x000000ff09097207 */ /* 0x000fe40000800000 */
[----:B------:R-:W-:Y:S02]  /*8620*/  LOP3.LUT R8, R8, R11, RZ, 0x3c, !PT ;  /* 0x0000000b08087212 */ /* 0x000fe400078e3cff */
[----:B------:R-:W-:Y:S02]  /*8630*/  UMOV UR8, UR14 ;  /* 0x0000000e00087c82 */ /* 0x000fe40008000000 */
[----:B------:R0:W-:Y:S02]  /*8640*/  UTMALDG.3D [UR8], [UR4], desc[UR6] ;  /* 0x00000608040075b4 */ /* 0x0001e40008011000 */
[----:B0-----:R-:W-:Y:S01]  /*8650*/  UMOV UR8, UR15 ;  /* 0x0000000f00087c82 */ /* 0x001fe20008000000 */
[----:B------:R-:W-:-:S02]  /*8660*/  UMOV UR11, UR19 ;  /* 0x00000013000b7c82 */ /* 0x000fc40008000000 */
[----:B------:R0:W-:Y:S02]  /*8670*/  UTMALDG.3D [UR8], [UR24], desc[UR6] ;  /* 0x00000608180075b4 */ /* 0x0001e40008011000 */
[----:B0-----:R-:W-:Y:S05]  /*8680*/  @P4 BRA `(.L_x_176) ;  /* 0xfffffffc00504947 */ /* 0x001fea000383ffff */
.L_x_172:
[----:B------:R-:W-:Y:S05]  /*8690*/  BSYNC B1 ;  /* 0x0000000000017941 */ /* 0x000fea0003800000 */
.L_x_171:
[----:B------:R-:W-:Y:S01]  /*86a0*/  LOP3.LUT P4, RZ, R15, 0xff, RZ, 0xc0, !PT ;  /* 0x000000ff0fff7812 */ /* 0x000fe2000788c0ff */
[----:B------:R-:W-:Y:S01]  /*86b0*/  IMAD.IADD R13, R12, 0x1, R13 ;  /* 0x000000010c0d7824 */ /* 0x000fe200078e020d */
[----:B------:R-:W-:Y:S01]  /*86c0*/  IADD3 R2, P5, R2, UR20, RZ ;  /* 0x0000001402027c10 */ /* 0x000fe2000ffbe0ff */
[----:B------:R-:W-:Y:S01]  /*86d0*/  ULDC.64 UR4, c[0x0][0x650] ;  /* 0x0001940000047ab9 */ /* 0x000fe20000000a00 */
[----:B------:R-:W-:Y:S01]  /*86e0*/  BSSY B1, `(.L_x_177) ;  /* 0x000006a000017945 */ /* 0x000fe20003800000 */
[----:B------:R-:W-:Y:S01]  /*86f0*/  IMAD.MOV.U32 R11, RZ, RZ, -0x1 ;  /* 0xffffffffff0b7424 */ /* 0x000fe200078e00ff */
[----:B------:R-:W-:Y:S01]  /*8700*/  ISETP.GT.U32.AND P1, PT, R13, 0x4, PT ;  /* 0x000000040d00780c */ /* 0x000fe20003f24070 */
[----:B------:R-:W-:Y:S01]  /*8710*/  IMAD.MOV.U32 R14, RZ, RZ, -0x1 ;  /* 0xffffffffff0e7424 */ /* 0x000fe200078e00ff */
[----:B------:R-:W-:Y:S02]  /*8720*/  IADD3.X R3, R3, UR13, RZ, P5, !PT ;  /* 0x0000000d03037c10 */ /* 0x000fe4000affe4ff */
[----:B------:R-:W-:-:S02]  /*8730*/  ISETP.LT.U32.AND P1, PT, R12, 0x5, P1 ;  /* 0x000000050c00780c */ /* 0x000fc40000f21070 */
[----:B------:R-:W-:Y:S01]  /*8740*/  PRMT R15, RZ, 0x7610, R15 ;  /* 0x00007610ff0f7816 */ /* 0x000fe2000000000f */
[----:B------:R-:W0:Y:S01]  /*8750*/  @P4 S2R R7, SR_CgaCtaId ;  /* 0x0000000000074919 */ /* 0x000e220000008800 */
[----:B------:R-:W-:-:S04]  /*8760*/  @P4 MOV R6, 0x400 ;  /* 0x0000040000064802 */ /* 0x000fc80000000f00 */
[----:B0-----:R-:W-:Y:S01]  /*8770*/  @P4 LEA R8, R7, R6, 0x18 ;  /* 0x0000000607084211 */ /* 0x001fe200078ec0ff */
[----:B------:R-:W-:Y:S01]  /*8780*/  IMAD.WIDE.U32 R6, R13, -0x33333333, RZ ;  /* 0xcccccccd0d067825 */ /* 0x000fe200078e00ff */
[----:B------:R-:W-:Y:S02]  /*8790*/  SEL R6, RZ, 0x1, !P1 ;  /* 0x00000001ff067807 */ /* 0x000fe40004800000 */
[----:B------:R-:W-:Y:S01]  /*87a0*/  ISETP.GE.U32.AND P1, PT, R2, UR4, PT ;  /* 0x0000000402007c0c */ /* 0x000fe2000bf26070 */
[----:B------:R0:W-:Y:S01]  /*87b0*/  @P4 SYNCS.ARRIVE.TRANS64.A1T0 RZ, [R8+URZ+0x68], RZ ;  /* 0x000068ff08ff49a7 */ /* 0x0001e2000810003f */
[----:B------:R-:W-:Y:S02]  /*87c0*/  ISETP.GE.U32.AND P4, PT, R12, 0x5, PT ;  /* 0x000000050c00780c */ /* 0x000fe40003f86070 */
[----:B------:R-:W-:Y:S02]  /*87d0*/  ISETP.GE.U32.AND.EX P1, PT, R3, UR5, PT, P1 ;  /* 0x0000000503007c0c */ /* 0x000fe4000bf26110 */
[----:B------:R-:W-:Y:S01]  /*87e0*/  LOP3.LUT R5, R5, R6, RZ, 0x3c, !PT ;  /* 0x0000000605057212 */ /* 0x000fe200078e3cff */
[----:B------:R-:W-:Y:S01]  /*87f0*/  IMAD.MOV.U32 R6, RZ, RZ, -0x1 ;  /* 0xffffffffff067424 */ /* 0x000fe200078e00ff */
[----:B0-----:R-:W-:-:S02]  /*8800*/  SHF.R.U32.HI R8, RZ, 0x2, R7 ;  /* 0x00000002ff087819 */ /* 0x001fc40000011607 */
[----:B------:R-:W-:-:S03]  /*8810*/  PRMT R7, RZ, 0x7610, R7 ;  /* 0x00007610ff077816 */ /* 0x000fc60000000007 */
[----:B------:R-:W-:Y:S02]  /*8820*/  IMAD R13, R8, -0x5, R13 ;  /* 0xfffffffb080d7824 */ /* 0x000fe400078e020d */
[----:B------:R-:W-:Y:S02]  /*8830*/  @P4 LOP3.LUT R5, R5, 0x1, R8, 0x78, !PT ;  /* 0x0000000105054812 */ /* 0x000fe400078e7808 */
[----:B------:R-:W-:Y:S05]  /*8840*/  @P1 BRA `(.L_x_178) ;  /* 0x00000004004c1947 */ /* 0x000fea0003800000 */
[----:B------:R-:W-:Y:S01]  /*8850*/  ULDC.64 UR4, c[0x0][0x628] ;  /* 0x00018a0000047ab9 */ /* 0x000fe20000000a00 */
[----:B------:R-:W0:Y:S01]  /*8860*/  S2R R17, SR_CTAID.X ;  /* 0x0000000000117919 */ /* 0x000e220000002500 */
[----:B------:R-:W-:Y:S01]  /*8870*/  ISETP.NE.U32.AND P1, PT, RZ, UR4, PT ;  /* 0x00000004ff007c0c */ /* 0x000fe2000bf25070 */
[----:B------:R-:W-:Y:S01]  /*8880*/  ULDC UR7, c[0x0][0x630] ;  /* 0x00018c0000077ab9 */ /* 0x000fe20000000800 */
[----:B------:R-:W-:Y:S01]  /*8890*/  IMAD.MOV.U32 R6, RZ, RZ, R2 ;  /* 0x000000ffff067224 */ /* 0x000fe200078e0002 */
[----:B------:R-:W1:Y:S01]  /*88a0*/  S2R R14, SR_CTAID.Y ;  /* 0x00000000000e7919 */ /* 0x000e620000002600 */
[----:B------:R-:W-:Y:S01]  /*88b0*/  ISETP.NE.AND.EX P1, PT, RZ, UR5, PT, P1 ;  /* 0x00000005ff007c0c */ /* 0x000fe2000bf25310 */
[----:B------:R-:W-:-:S12]  /*88c0*/  IMAD.MOV.U32 R7, RZ, RZ, R3 ;  /* 0x000000ffff077224 */ /* 0x000fd800078e0003 */
[----:B------:R-:W-:Y:S05]  /*88d0*/  @!P1 BRA `(.L_x_179) ;  /* 0x0000000000289947 */ /* 0x000fea0003800000 */
[----:B------:R-:W-:Y:S02]  /*88e0*/  ULDC UR6, c[0x0][0x634] ;  /* 0x00018d0000067ab9 */ /* 0x000fe40000000800 */
[----:B------:R-:W-:-:S05]  /*88f0*/  IADD3 R11, P1, R2, UR6, RZ ;  /* 0x00000006020b7c10 */ /* 0x000fca000ff3e0ff */
[----:B------:R-:W-:-:S04]  /*8900*/  IMAD.X R19, RZ, RZ, R3, P1 ;  /* 0x000000ffff137224 */ /* 0x000fc800008e0603 */
[----:B------:R-:W-:-:S04]  /*8910*/  IMAD.WIDE.U32 R8, R19, UR4, RZ ;  /* 0x0000000413087c25 */ /* 0x000fc8000f8e00ff */
[----:B------:R-:W-:-:S04]  /*8920*/  IMAD.WIDE.U32 R8, P1, R11, UR5, R8 ;  /* 0x000000050b087c25 */ /* 0x000fc8000f820008 */
[----:B------:R-:W-:-:S04]  /*8930*/  IMAD.WIDE.U32 R10, R11, UR4, RZ ;  /* 0x000000040b0a7c25 */ /* 0x000fc8000f8e00ff */
[----:B------:R-:W-:Y:S01]  /*8940*/  IMAD.X R7, RZ, RZ, RZ, P1 ;  /* 0x000000ffff077224 */ /* 0x000fe200008e06ff */
[----:B------:R-:W-:Y:S01]  /*8950*/  IADD3 RZ, P1, R11, R8, RZ ;  /* 0x000000080bff7210 */ /* 0x000fe20007f3e0ff */
[----:B------:R-:W-:-:S04]  /*8960*/  IMAD.MOV.U32 R6, RZ, RZ, R9 ;  /* 0x000000ffff067224 */ /* 0x000fc800078e0009 */
[----:B------:R-:W-:-:S08]  /*8970*/  IMAD.WIDE.U32.X R6, R19, UR5, R6, P1 ;  /* 0x0000000513067c25 */ /* 0x000fd000088e0406 */
.L_x_179:
[--C-:B------:R-:W-:Y:S01]  /*8980*/  SHF.R.U64 R10, R6, UR7, R7.reuse ;  /* 0x00000007060a7c19 */ /* 0x100fe20008001207 */
[----:B------:R-:W-:Y:S01]  /*8990*/  ULDC.64 UR4, c[0x0][0x620] ;  /* 0x0001880000047ab9 */ /* 0x000fe20000000a00 */
[----:B------:R-:W-:Y:S01]  /*89a0*/  SHF.R.U32.HI R6, RZ, UR7, R7 ;  /* 0x00000007ff067c19 */ /* 0x000fe20008011607 */
[----:B------:R-:W2:Y:S01]  /*89b0*/  LDC R22, c[0x0][0x144] ;  /* 0x00005100ff167b82 */ /* 0x000ea20000000800 */
[----:B------:R-:W-:Y:S01]  /*89c0*/  IADD3 R9, P1, RZ, -R10, RZ ;  /* 0x8000000aff097210 */ /* 0x000fe20007f3e0ff */
[----:B------:R-:W-:Y:S01]  /*89d0*/  ULDC.64 UR8, c[0x0][0x640] ;  /* 0x0001900000087ab9 */ /* 0x000fe20000000a00 */
[----:B0-----:R-:W-:Y:S01]  /*89e0*/  I2FP.F32.U32 R11, R17 ;  /* 0x00000011000b7245 */ /* 0x001fe20000201000 */
[----:B------:R-:W-:Y:S02]  /*89f0*/  ULDC UR6, c[0x0][0x608] ;  /* 0x0001820000067ab9 */ /* 0x000fe40000000800 */
[----:B------:R-:W-:Y:S01]  /*8a00*/  IMAD.X R6, RZ, RZ, ~R6, P1 ;  /* 0x000000ffff067224 */ /* 0x000fe200008e0e06 */
[----:B------:R-:W-:Y:S01]  /*8a10*/  ISETP.NE.U32.AND P1, PT, RZ, UR8, PT ;  /* 0x00000008ff007c0c */ /* 0x000fe2000bf25070 */
[----:B------:R-:W0:Y:S02]  /*8a20*/  LDC R19, c[0x0][0x148] ;  /* 0x00005200ff137b82 */ /* 0x000e240000000800 */
[----:B------:R-:W-:Y:S01]  /*8a30*/  IMAD R8, R6, UR4, RZ ;  /* 0x0000000406087c24 */ /* 0x000fe2000f8e02ff */
[----:B------:R-:W-:Y:S01]  /*8a40*/  ISETP.NE.AND.EX P1, PT, RZ, UR9, PT, P1 ;  /* 0x00000009ff007c0c */ /* 0x000fe2000bf25310 */
[----:B------:R-:W-:Y:S01]  /*8a50*/  IMAD.WIDE.U32 R6, R9, UR4, R2 ;  /* 0x0000000409067c25 */ /* 0x000fe2000f8e0002 */
[----:B------:R-:W-:-:S03]  /*8a60*/  ULDC UR4, c[0x0][0x150] ;  /* 0x0000540000047ab9 */ /* 0x000fc60000000800 */
[----:B------:R-:W-:Y:S02]  /*8a70*/  IMAD R9, R9, UR5, R8 ;  /* 0x0000000509097c24 */ /* 0x000fe4000f8e0208 */
[----:B------:R-:W-:Y:S01]  /*8a80*/  FMUL R8, R11, UR4 ;  /* 0x000000040b087c20 */ /* 0x000fe20008400000 */
[----:B------:R-:W-:Y:S01]  /*8a90*/  ULDC UR4, c[0x0][0x618] ;  /* 0x0001860000047ab9 */ /* 0x000fe20000000800 */
[----:B------:R-:W-:Y:S01]  /*8aa0*/  ULDC UR5, c[0x0][0x154] ;  /* 0x0000550000057ab9 */ /* 0x000fe20000000800 */
[----:B------:R-:W-:-:S03]  /*8ab0*/  IMAD.IADD R7, R7, 0x1, R9 ;  /* 0x0000000107077824 */ /* 0x000fc600078e0209 */
[----:B------:R-:W3:Y:S02]  /*8ac0*/  F2I.U32.TRUNC.NTZ R8, R8 ;  /* 0x0000000800087305 */ /* 0x000ee4000020f000 */
[----:B------:R-:W-:Y:S02]  /*8ad0*/  SHF.R.U64 R11, R6, UR4, R7 ;  /* 0x00000004060b7c19 */ /* 0x000fe40008001207 */
[----:B-1----:R-:W-:-:S05]  /*8ae0*/  I2FP.F32.U32 R6, R14 ;  /* 0x0000000e00067245 */ /* 0x002fca0000201000 */
[----:B------:R-:W-:Y:S01]  /*8af0*/  FMUL R21, R6, UR5 ;  /* 0x0000000506157c20 */ /* 0x000fe20008400000 */
[----:B------:R-:W-:Y:S01]  /*8b00*/  SHF.R.U32.HI R6, RZ, UR4, R7 ;  /* 0x00000004ff067c19 */ /* 0x000fe20008011607 */
[----:B------:R-:W-:-:S03]  /*8b10*/  ULDC UR4, c[0x0][0x658] ;  /* 0x0001960000047ab9 */ /* 0x000fc60000000800 */
[--C-:B------:R-:W-:Y:S01]  /*8b20*/  SHF.R.U64 R20, R11, UR6, R6.reuse ;  /* 0x000000060b147c19 */ /* 0x100fe20008001206 */
[----:B------:R-:W1:Y:S01]  /*8b30*/  F2I.U32.TRUNC.NTZ R21, R21 ;  /* 0x0000001500157305 */ /* 0x000e62000020f000 */
[----:B------:R-:W-:Y:S01]  /*8b40*/  SHF.R.U32.HI R7, RZ, UR6, R6 ;  /* 0x00000006ff077c19 */ /* 0x000fe20008011606 */
[----:B---3--:R-:W-:-:S03]  /*8b50*/  IMAD.MOV R8, RZ, RZ, -R8 ;  /* 0x000000ffff087224 */ /* 0x008fc600078e0a08 */
[----:B------:R-:W-:Y:S01]  /*8b60*/  SHF.R.U64 R18, R20, UR4, R7 ;  /* 0x0000000414127c19 */ /* 0x000fe20008001207 */
[----:B--2---:R-:W-:Y:S01]  /*8b70*/  IMAD R17, R22, R8, R17 ;  /* 0x0000000816117224 */ /* 0x004fe200078e0211 */
[----:B------:R-:W-:-:S03]  /*8b80*/  SHF.R.U32.HI R23, RZ, UR4, R7 ;  /* 0x00000004ff177c19 */ /* 0x000fc60008011607 */
[----:B------:R-:W-:Y:S02]  /*8b90*/  IMAD.MOV.U32 R6, RZ, RZ, R18 ;  /* 0x000000ffff067224 */ /* 0x000fe400078e0012 */
[----:B------:R-:W-:Y:S01]  /*8ba0*/  IMAD.MOV.U32 R7, RZ, RZ, R23 ;  /* 0x000000ffff077224 */ /* 0x000fe200078e0017 */
[----:B-1----:R-:W-:Y:S06]  /*8bb0*/  @!P1 BRA `(.L_x_180) ;  /* 0x0000000000289947 */ /* 0x002fec0003800000 */
[----:B------:R-:W-:Y:S02]  /*8bc0*/  ULDC UR4, c[0x0][0x64c] ;  /* 0x0001930000047ab9 */ /* 0x000fe40000000800 */
[----:B------:R-:W-:-:S05]  /*8bd0*/  IADD3 R7, P1, R18, UR4, RZ ;  /* 0x0000000412077c10 */ /* 0x000fca000ff3e0ff */
[----:B------:R-:W-:-:S04]  /*8be0*/  IMAD.X R23, RZ, RZ, R23, P1 ;  /* 0x000000ffff177224 */ /* 0x000fc800008e0617 */
[----:B------:R-:W-:-:S04]  /*8bf0*/  IMAD.WIDE.U32 R8, R23, UR8, RZ ;  /* 0x0000000817087c25 */ /* 0x000fc8000f8e00ff */
[----:B------:R-:W-:-:S04]  /*8c00*/  IMAD.WIDE.U32 R8, P1, R7, UR9, R8 ;  /* 0x0000000907087c25 */ /* 0x000fc8000f820008 */
[----:B------:R-:W-:-:S04]  /*8c10*/  IMAD.WIDE.U32 R6, R7, UR8, RZ ;  /* 0x0000000807067c25 */ /* 0x000fc8000f8e00ff */
[----:B------:R-:W-:Y:S01]  /*8c20*/  IMAD.MOV.U32 R6, RZ, RZ, R9 ;  /* 0x000000ffff067224 */ /* 0x000fe200078e0009 */
[----:B------:R-:W-:Y:S01]  /*8c30*/  IADD3 RZ, P4, R7, R8, RZ ;  /* 0x0000000807ff7210 */ /* 0x000fe20007f9e0ff */
[----:B------:R-:W-:-:S04]  /*8c40*/  IMAD.X R7, RZ, RZ, RZ, P1 ;  /* 0x000000ffff077224 */ /* 0x000fc800008e06ff */
[----:B------:R-:W-:-:S08]  /*8c50*/  IMAD.WIDE.U32.X R6, R23, UR9, R6, P4 ;  /* 0x0000000917067c25 */ /* 0x000fd0000a0e0406 */
.L_x_180:
[----:B------:R-:W-:Y:S01]  /*8c60*/  ULDC UR4, c[0x0][0x648] ;  /* 0x0001920000047ab9 */ /* 0x000fe20000000800 */
[----:B------:R-:W-:Y:S01]  /*8c70*/  LOP3.LUT R20, R20, UR17, RZ, 0xc0, !PT ;  /* 0x0000001114147c12 */ /* 0x000fe2000f8ec0ff */
[----:B------:R-:W-:Y:S01]  /*8c80*/  IMAD.MOV R21, RZ, RZ, -R21 ;  /* 0x000000ffff157224 */ /* 0x000fe200078e0a15 */
[----:B------:R-:W-:Y:S01]  /*8c90*/  SHF.R.U64 R7, R6, UR4, R7 ;  /* 0x0000000406077c19 */ /* 0x000fe20008001207 */
[----:B------:R-:W-:Y:S01]  /*8ca0*/  ULDC UR4, c[0x0][0x638] ;  /* 0x00018e0000047ab9 */ /* 0x000fe20000000800 */
[----:B------:R-:W-:Y:S01]  /*8cb0*/  LOP3.LUT R11, R11, UR16, RZ, 0xc0, !PT ;  /* 0x000000100b0b7c12 */ /* 0x000fe2000f8ec0ff */
[----:B0-----:R-:W-:Y:S01]  /*8cc0*/  @P2 IMAD R17, R19, R21, R14 ;  /* 0x0000001513112224 */ /* 0x001fe200078e020e */
[----:B------:R-:W-:Y:S01]  /*8cd0*/  ULDC UR5, c[0x0][0x610] ;  /* 0x0001840000057ab9 */ /* 0x000fe20000000800 */
[----:B------:R-:W-:Y:S02]  /*8ce0*/  IMAD.MOV R9, RZ, RZ, -R7 ;  /* 0x000000ffff097224 */ /* 0x000fe400078e0a07 */
[----:B------:R-:W-:-:S02]  /*8cf0*/  IMAD R20, R7, UR18, R20 ;  /* 0x0000001207147c24 */ /* 0x000fc4000f8e0214 */
[----:B------:R-:W-:Y:S01]  /*8d00*/  IMAD R18, R9, UR4, R18 ;  /* 0x0000000409127c24 */ /* 0x000fe2000f8e0212 */
[----:B------:R-:W-:Y:S01]  /*8d10*/  ULDC UR4, c[0x0][0x600] ;  /* 0x0001800000047ab9 */ /* 0x000fe20000000800 */
[----:B------:R-:W-:Y:S02]  /*8d20*/  IMAD R17, R20, UR5, R17 ;  /* 0x0000000514117c24 */ /* 0x000fe4000f8e0211 */
[----:B------:R-:W-:Y:S02]  /*8d30*/  IMAD R18, R18, UR4, R11 ;  /* 0x0000000412127c24 */ /* 0x000fe4000f8e020b */
[----:B------:R-:W-:Y:S02]  /*8d40*/  IMAD.MOV.U32 R7, RZ, RZ, 0x1 ;  /* 0x00000001ff077424 */ /* 0x000fe400078e00ff */
[----:B------:R-:W-:Y:S01]  /*8d50*/  IMAD.MOV.U32 R6, RZ, RZ, R10 ;  /* 0x000000ffff067224 */ /* 0x000fe200078e000a */
[----:B------:R-:W-:Y:S02]  /*8d60*/  SEL R14, R18, R17, !P2 ;  /* 0x00000011120e7207 */ /* 0x000fe40005000000 */
[----:B------:R-:W-:-:S07]  /*8d70*/  SEL R11, R17, R18, !P2 ;  /* 0x00000012110b7207 */ /* 0x000fce0005000000 */
.L_x_178:
[----:B------:R-:W-:Y:S05]  /*8d80*/  BSYNC B1 ;  /* 0x0000000000017941 */ /* 0x000fea0003800000 */
.L_x_177:
[----:B------:R-:W-:-:S13]  /*8d90*/  LOP3.LUT P1, RZ, R7, 0xff, RZ, 0xc0, !PT ;  /* 0x000000ff07ff7812 */ /* 0x000fda000782c0ff */
[----:B------:R-:W-:Y:S05]  /*8da0*/  @P1 BRA `(.L_x_181) ;  /* 0xfffffff400541947 */ /* 0x000fea000383ffff */
[----:B------:R-:W-:Y:S05]  /*8db0*/  BSYNC B0 ;  /* 0x0000000000007941 */ /* 0x000fea0003800000 */
.L_x_169:
[----:B------:R-:W-:-:S03]  /*8dc0*/  UMOV UR4, 0xffffffff ;  /* 0xffffffff00047882 */ /* 0x000fc60000000000 */
[----:B------:R-:W-:Y:S05]  /*8dd0*/  BRA.DIV UR4, `(.L_x_182) ;  /* 0x0000000604407947 */ /* 0x000fea000b800000 */
[----:B------:R-:W-:-:S13]  /*8de0*/  ELECT P0, URZ, PT ;  /* 0x00000000003f782f */ /* 0x000fda0003800000 */
.L_x_197:
[----:B------:R-:W-:Y:S04]  /*8df0*/  BSSY B0, `(.L_x_183) ;  /* 0x0000034000007945 */ /* 0x000fe80003800000 */
[----:B------:R-:W-:Y:S05]  /*8e00*/  @!P0 BRA `(.L_x_184) ;  /* 0x0000000000c88947 */ /* 0x000fea0003800000 */
[----:B------:R-:W-:-:S04]  /*8e10*/  LOP3.LUT R4, R4, 0x2, RZ, 0xfc, !PT ;  /* 0x0000000204047812 */ /* 0x000fc800078efcff */
[----:B------:R-:W-:-:S13]  /*8e20*/  ISETP.NE.AND P0, PT, R4, 0x3, PT ;  /* 0x000000030400780c */ /* 0x000fda0003f05270 */
[----:B------:R-:W-:Y:S05]  /*8e30*/  @!P0 BRA `(.L_x_185) ;  /* 0x0000000000048947 */ /* 0x000fea0003800000 */
[----:B------:R-:W-:Y:S01]  /*8e40*/  BPT.TRAP 0x1 ;  /* 0x000000040000795c */ /* 0x000fe20000300000 */
.L_x_185:
[----:B------:R-:W0:Y:S01]  /*8e50*/  S2R R3, SR_CgaCtaId ;  /* 0x0000000000037919 */ /* 0x000e220000008800 */
[----:B------:R-:W-:-:S04]  /*8e60*/  MOV R0, 0x400 ;  /* 0x0000040000007802 */ /* 0x000fc80000000f00 */
[----:B0-----:R-:W-:Y:S02]  /*8e70*/  LEA R0, R3, R0, 0x18 ;  /* 0x0000000003007211 */ /* 0x001fe400078ec0ff */
[----:B------:R-:W-:-:S03]  /*8e80*/  SHF.L.U32 R3, R5, 0x1f, RZ ;  /* 0x0000001f05037819 */ /* 0x000fc600000006ff */
[----:B------:R-:W-:-:S04]  /*8e90*/  VIADD R0, R0, 0x28 ;  /* 0x0000002800007836 */ /* 0x000fc80000000000 */
[C---:B------:R-:W-:Y:S02]  /*8ea0*/  IMAD R6, R13.reuse, 0x8, R0 ;  /* 0x000000080d067824 */ /* 0x040fe400078e0200 */
[----:B------:R-:W-:Y:S02]  /*8eb0*/  VIADD R13, R13, 0x1 ;  /* 0x000000010d0d7836 */ /* 0x000fe40000000000 */
[----:B------:R-:W0:Y:S03]  /*8ec0*/  SYNCS.PHASECHK.TRANS64.TRYWAIT P0, [R6+URZ], R3 ;  /* 0x00000003060075a7 */ /* 0x000e26000800017f */
[----:B------:R-:W-:-:S04]  /*8ed0*/  ISETP.NE.AND P1, PT, R13, 0x5, PT ;  /* 0x000000050d00780c */ /* 0x000fc80003f25270 */
[----:B------:R-:W-:Y:S02]  /*8ee0*/  SEL R2, RZ, 0x1, P1 ;  /* 0x00000001ff027807 */ /* 0x000fe40000800000 */
[----:B------:R-:W-:Y:S02]  /*8ef0*/  SEL R13, R13, RZ, P1 ;  /* 0x000000ff0d0d7207 */ /* 0x000fe40000800000 */
[----:B------:R-:W-:-:S03]  /*8f00*/  LOP3.LUT R8, R5, R2, RZ, 0x3c, !PT ;  /* 0x0000000205087212 */ /* 0x000fc600078e3cff */
[----:B------:R-:W-:Y:S01]  /*8f10*/  IMAD R7, R13, 0x8, R0 ;  /* 0x000000080d077824 */ /* 0x000fe200078e0200 */
[----:B------:R-:W-:Y:S01]  /*8f20*/  SHF.L.U32 R4, R8, 0x1f, RZ ;  /* 0x0000001f08047819 */ /* 0x000fe200000006ff */
[----:B0-----:R-:W-:Y:S06]  /*8f30*/  @!P0 BRA `(.L_x_186) ;  /* 0x00000004000c8947 */ /* 0x001fec0003800000 */
.L_x_198:
[----:B------:R-:W1:Y:S01]  /*8f40*/  SYNCS.PHASECHK.TRANS64.TRYWAIT P0, [R7+URZ], R4 ;  /* 0x00000004070075a7 */ /* 0x000e62000800017f */
[----:B------:R-:W-:-:S05]  /*8f50*/  VIADD R2, R13, 0x1 ;  /* 0x000000010d027836 */ /* 0x000fca0000000000 */
[----:B------:R-:W-:-:S04]  /*8f60*/  ISETP.NE.AND P1, PT, R2, 0x5, PT ;  /* 0x000000050200780c */ /* 0x000fc80003f25270 */
[----:B0-----:R-:W-:Y:S02]  /*8f70*/  SEL R3, RZ, 0x1, P1 ;  /* 0x00000001ff037807 */ /* 0x001fe40000800000 */
[----:B------:R-:W-:Y:S02]  /*8f80*/  SEL R9, R2, RZ, P1 ;  /* 0x000000ff02097207 */ /* 0x000fe40000800000 */
[----:B------:R-:W-:-:S03]  /*8f90*/  LOP3.LUT R8, R8, R3, RZ, 0x3c, !PT ;  /* 0x0000000308087212 */ /* 0x000fc600078e3cff */
[----:B------:R-:W-:Y:S01]  /*8fa0*/  IMAD R10, R9, 0x8, R0 ;  /* 0x00000008090a7824 */ /* 0x000fe200078e0200 */
[----:B------:R-:W-:Y:S01]  /*8fb0*/  SHF.L.U32 R5, R8, 0x1f, RZ ;  /* 0x0000001f08057819 */ /* 0x000fe200000006ff */
[----:B-1----:R-:W-:Y:S06]  /*8fc0*/  @!P0 BRA `(.L_x_187) ;  /* 0x0000000000fc8947 */ /* 0x002fec0003800000 */
.L_x_199:
[----:B------:R-:W1:Y:S01]  /*8fd0*/  SYNCS.PHASECHK.TRANS64.TRYWAIT P0, [R10+URZ], R5 ;  /* 0x000000050a0075a7 */ /* 0x000e62000800017f */
[----:B------:R-:W-:-:S05]  /*8fe0*/  VIADD R2, R9, 0x1 ;  /* 0x0000000109027836 */ /* 0x000fca0000000000 */
[----:B------:R-:W-:-:S04]  /*8ff0*/  ISETP.NE.AND P1, PT, R2, 0x5, PT ;  /* 0x000000050200780c */ /* 0x000fc80003f25270 */
[----:B------:R-:W-:Y:S02]  /*9000*/  SEL R3, RZ, 0x1, P1 ;  /* 0x00000001ff037807 */ /* 0x000fe40000800000 */
[----:B0-----:R-:W-:Y:S02]  /*9010*/  SEL R7, R2, RZ, P1 ;  /* 0x000000ff02077207 */ /* 0x001fe40000800000 */
[----:B------:R-:W-:-:S03]  /*9020*/  LOP3.LUT R9, R8, R3, RZ, 0x3c, !PT ;  /* 0x0000000308097212 */ /* 0x000fc600078e3cff */
[----:B------:R-:W-:Y:S01]  /*9030*/  IMAD R11, R7, 0x8, R0 ;  /* 0x00000008070b7824 */ /* 0x000fe200078e0200 */
[----:B------:R-:W-:Y:S01]  /*9040*/  SHF.L.U32 R6, R9, 0x1f, RZ ;  /* 0x0000001f09067819 */ /* 0x000fe200000006ff */
[----:B-1----:R-:W-:Y:S06]  /*9050*/  @!P0 BRA `(.L_x_188) ;  /* 0x0000000000ec8947 */ /* 0x002fec0003800000 */
.L_x_200:
[----:B------:R-:W1:Y:S01]  /*9060*/  SYNCS.PHASECHK.TRANS64.TRYWAIT P0, [R11+URZ], R6 ;  /* 0x000000060b0075a7 */ /* 0x000e62000800017f */
[----:B------:R-:W-:-:S05]  /*9070*/  VIADD R2, R7, 0x1 ;  /* 0x0000000107027836 */ /* 0x000fca0000000000 */
[----:B------:R-:W-:-:S04]  /*9080*/  ISETP.NE.AND P1, PT, R2, 0x5, PT ;  /* 0x000000050200780c */ /* 0x000fc80003f25270 */
[----:B------:R-:W-:Y:S02]  /*9090*/  SEL R4, RZ, 0x1, P1 ;  /* 0x00000001ff047807 */ /* 0x000fe40000800000 */
[----:B------:R-:W-:Y:S02]  /*90a0*/  SEL R3, R2, RZ, P1 ;  /* 0x000000ff02037207 */ /* 0x000fe40000800000 */
[----:B------:R-:W-:Y:S01]  /*90b0*/  LOP3.LUT R4, R9, R4, RZ, 0x3c, !PT ;  /* 0x0000000409047212 */ /* 0x000fe200078e3cff */
[----:B-1----:R-:W-:Y:S06]  /*90c0*/  @!P0 BRA `(.L_x_189) ;  /* 0x0000000000e48947 */ /* 0x002fec0003800000 */
.L_x_201:
[----:B------:R-:W-:Y:S01]  /*90d0*/  IMAD R3, R3, 0x8, R0 ;  /* 0x0000000803037824 */ /* 0x000fe200078e0200 */
[----:B------:R-:W-:-:S07]  /*90e0*/  SHF.L.U32 R0, R4, 0x1f, RZ ;  /* 0x0000001f04007819 */ /* 0x000fce00000006ff */
.L_x_190:
[----:B--2---:R2:W3:Y:S02]  /*90f0*/  SYNCS.PHASECHK.TRANS64.TRYWAIT P0, [R3+URZ], R0 ;  /* 0x00000000030075a7 */ /* 0x0044e4000800017f */
[----:B---3--:R-:W-:Y:S05]  /*9100*/  @!P0 NANOSLEEP.SYNCS 0x989680 ;  /* 0x009896800000895d */ /* 0x008fea0003900000 */
[----:B------:R-:W3:Y:S02]  /*9110*/  @!P0 SYNCS.PHASECHK.TRANS64 P0, [R3+URZ], R0 ;  /* 0x00000000030085a7 */ /* 0x000ee4000800007f */
[----:B---3--:R-:W-:Y:S05]  /*9120*/  @!P0 BRA `(.L_x_190) ;  /* 0xfffffffc00f08947 */ /* 0x008fea000383ffff */
.L_x_184:
[----:B------:R-:W-:Y:S05]  /*9130*/  BSYNC B0 ;  /* 0x0000000000007941 */ /* 0x000fea0003800000 */
.L_x_183:
[----:B------:R-:W-:Y:S05]  /*9140*/  EXIT ;  /* 0x000000000000794d */ /* 0x000fea0003800000 */
.L_x_17:
[----:B-1----:R-:W-:-:S04]  /*9150*/  IMAD.U32 R11, RZ, RZ, UR6 ;  /* 0x00000006ff0b7e24 */ /* 0x002fc8000f8e00ff */
[----:B------:R1:W4:Y:S03]  /*9160*/  SYNCS.PHASECHK.TRANS64.TRYWAIT P0, [R11+URZ], R10 ;  /* 0x0000000a0b0075a7 */ /* 0x000326000800017f */
[----:B----4-:R-:W-:Y:S05]  /*9170*/  @!P0 NANOSLEEP.SYNCS 0x989680 ;  /* 0x009896800000895d */ /* 0x010fea0003900000 */
[----:B------:R-:W4:Y:S02]  /*9180*/  @!P0 SYNCS.PHASECHK.TRANS64 P0, [R11+URZ], R10 ;  /* 0x0000000a0b0085a7 */ /* 0x000f24000800007f */
[----:B----4-:R-:W-:Y:S05]  /*9190*/  @!P0 BRA `(.L_x_17) ;  /* 0xfffffffc00ec8947 */ /* 0x010fea000383ffff */
[----:B------:R-:W-:Y:S05]  /*91a0*/  BRA `(.L_x_16) ;  /* 0xffffff8000f07947 */ /* 0x000fea000383ffff */
.L_x_23:
[----:B-1----:R-:W-:-:S04]  /*91b0*/  IMAD.U32 R140, RZ, RZ, UR12 ;  /* 0x0000000cff8c7e24 */ /* 0x002fc8000f8e00ff */
[----:B------:R1:W4:Y:S03]  /*91c0*/  SYNCS.PHASECHK.TRANS64.TRYWAIT P0, [R140+URZ], R11 ;  /* 0x0000000b8c0075a7 */ /* 0x000326000800017f */
[----:B----4-:R-:W-:Y:S05]  /*91d0*/  @!P0 NANOSLEEP.SYNCS 0x989680 ;  /* 0x009896800000895d */ /* 0x010fea0003900000 */
[----:B------:R-:W4:Y:S02]  /*91e0*/  @!P0 SYNCS.PHASECHK.TRANS64 P0, [R140+URZ], R11 ;  /* 0x0000000b8c0085a7 */ /* 0x000f24000800007f */
[----:B----4-:R-:W-:Y:S05]  /*91f0*/  @!P0 BRA `(.L_x_23) ;  /* 0xfffffffc00ec8947 */ /* 0x010fea000383ffff */
[----:B------:R-:W-:Y:S05]  /*9200*/  BRA `(.L_x_22) ;  /* 0xffffff8c00207947 */ /* 0x000fea000383ffff */
.L_x_170:
[----:B------:R-:W-:Y:S01]  /*9210*/  BSSY B1, `(.L_x_191) ;  /* 0x0000006000017945 */ /* 0x000fe20003800000 */
[----:B------:R-:W-:-:S07]  /*9220*/  IMAD.MOV.U32 R7, RZ, RZ, -0x1 ;  /* 0xffffffffff077424 */ /* 0x000fce00078e00ff */
[----:B------:R-:W-:Y:S05]  /*9230*/  WARPSYNC.COLLECTIVE R7, `(.L_x_192) ;  /* 0x00000000070c7348 */ /* 0x000fea0003c00000 */
[----:B------:R-:W-:Y:S02]  /*9240*/  ELECT P1, UR62, PT ;  /* 0x00000000003e782f */ /* 0x000fe40003820000 */
[----:B------:R-:W-:Y:S01]  /*9250*/  MOV R7, UR62 ;  /* 0x0000003e00077c02 */ /* 0x000fe20008000f00 */
[----:B------:R-:W-:Y:S10]  /*9260*/  ENDCOLLECTIVE ;  /* 0x000000000000791b */ /* 0x000ff40003800000 */
.L_x_192:
[----:B------:R-:W-:Y:S05]  /*9270*/  BSYNC B1 ;  /* 0x0000000000017941 */ /* 0x000fea0003800000 */
.L_x_191:
[----:B------:R-:W-:Y:S05]  /*9280*/  BRA `(.L_x_193) ;  /* 0xfffffff000287947 */ /* 0x000fea000383ffff */
.L_x_173:
[----:B-1----:R1:W2:Y:S02]  /*9290*/  SYNCS.PHASECHK.TRANS64.TRYWAIT P1, [R19+URZ+0x28], R10 ;  /* 0x0000280a130075a7 */ /* 0x0022a4000802017f */
[----:B--2---:R-:W-:Y:S05]  /*92a0*/  @!P1 NANOSLEEP.SYNCS 0x989680 ;  /* 0x009896800000995d */ /* 0x004fea0003900000 */
[----:B------:R-:W2:Y:S02]  /*92b0*/  @!P1 SYNCS.PHASECHK.TRANS64 P1, [R19+URZ+0x28], R10 ;  /* 0x0000280a130095a7 */ /* 0x000ea4000802007f */
[----:B--2---:R-:W-:Y:S05]  /*92c0*/  @!P1 BRA `(.L_x_173) ;  /* 0xfffffffc00f09947 */ /* 0x004fea000383ffff */
[----:B------:R-:W-:Y:S05]  /*92d0*/  BRA `(.L_x_194) ;  /* 0xfffffff0005c7947 */ /* 0x000fea000383ffff */
.L_x_182:
[----:B------:R-:W-:Y:S01]  /*92e0*/  BSSY B0, `(.L_x_195) ;  /* 0x0000006000007945 */ /* 0x000fe20003800000 */
[----:B------:R-:W-:-:S07]  /*92f0*/  IMAD.MOV.U32 R7, RZ, RZ, -0x1 ;  /* 0xffffffffff077424 */ /* 0x000fce00078e00ff */
[----:B------:R-:W-:Y:S05]  /*9300*/  WARPSYNC.COLLECTIVE R7, `(.L_x_196) ;  /* 0x00000000070c7348 */ /* 0x000fea0003c00000 */
[----:B------:R-:W-:Y:S02]  /*9310*/  ELECT P1, UR62, PT ;  /* 0x00000000003e782f */ /* 0x000fe40003820000 */
[----:B------:R-:W-:Y:S01]  /*9320*/  MOV R7, UR62 ;  /* 0x0000003e00077c02 */ /* 0x000fe20008000f00 */
[----:B------:R-:W-:Y:S10]  /*9330*/  ENDCOLLECTIVE ;  /* 0x000000000000791b */ /* 0x000ff40003800000 */
.L_x_196:
[----:B------:R-:W-:Y:S05]  /*9340*/  BSYNC B0 ;  /* 0x0000000000007941 */ /* 0x000fea0003800000 */
.L_x_195:
[----:B------:R-:W-:Y:S01]  /*9350*/  PLOP3.LUT P0, PT, P1, PT, PT, 0x80, 0x0 ;  /* 0x000000000000781c */ /* 0x000fe20000f0f070 */
[----:B------:R-:W-:-:S12]  /*9360*/  BRA `(.L_x_197) ;  /* 0xfffffff800a07947 */ /* 0x000fd8000383ffff */
.L_x_186:
[----:B0-----:R0:W1:Y:S02]  /*9370*/  SYNCS.PHASECHK.TRANS64.TRYWAIT P0, [R6+URZ], R3 ;  /* 0x00000003060075a7 */ /* 0x001064000800017f */
[----:B-1----:R-:W-:Y:S05]  /*9380*/  @!P0 NANOSLEEP.SYNCS 0x989680 ;  /* 0x009896800000895d */ /* 0x002fea0003900000 */
[----:B------:R-:W1:Y:S02]  /*9390*/  @!P0 SYNCS.PHASECHK.TRANS64 P0, [R6+URZ], R3 ;  /* 0x00000003060085a7 */ /* 0x000e64000800007f */
[----:B-1----:R-:W-:Y:S05]  /*93a0*/  @!P0 BRA `(.L_x_186) ;  /* 0xfffffffc00f08947 */ /* 0x002fea000383ffff */
[----:B------:R-:W-:Y:S05]  /*93b0*/  BRA `(.L_x_198) ;  /* 0xfffffff800e07947 */ /* 0x000fea000383ffff */
.L_x_187:
[----:B0-----:R0:W1:Y:S02]  /*93c0*/  SYNCS.PHASECHK.TRANS64.TRYWAIT P0, [R7+URZ], R4 ;  /* 0x00000004070075a7 */ /* 0x001064000800017f */
[----:B-1----:R-:W-:Y:S05]  /*93d0*/  @!P0 NANOSLEEP.SYNCS 0x989680 ;  /* 0x009896800000895d */ /* 0x002fea0003900000 */
[----:B------:R-:W1:Y:S02]  /*93e0*/  @!P0 SYNCS.PHASECHK.TRANS64 P0, [R7+URZ], R4 ;  /* 0x00000004070085a7 */ /* 0x000e64000800007f */
[----:B-1----:R-:W-:Y:S05]  /*93f0*/  @!P0 BRA `(.L_x_187) ;  /* 0xfffffffc00f08947 */ /* 0x002fea000383ffff */
[----:B------:R-:W-:Y:S05]  /*9400*/  BRA `(.L_x_199) ;  /* 0xfffffff800f07947 */ /* 0x000fea000383ffff */
.L_x_188:
[----:B0-----:R0:W1:Y:S02]  /*9410*/  SYNCS.PHASECHK.TRANS64.TRYWAIT P0, [R10+URZ], R5 ;  /* 0x000000050a0075a7 */ /* 0x001064000800017f */
[----:B-1----:R-:W-:Y:S05]  /*9420*/  @!P0 NANOSLEEP.SYNCS 0x989680 ;  /* 0x009896800000895d */ /* 0x002fea0003900000 */
[----:B------:R-:W1:Y:S02]  /*9430*/  @!P0 SYNCS.PHASECHK.TRANS64 P0, [R10+URZ], R5 ;  /* 0x000000050a0085a7 */ /* 0x000e64000800007f */
[----:B-1----:R-:W-:Y:S05]  /*9440*/  @!P0 BRA `(.L_x_188) ;  /* 0xfffffffc00f08947 */ /* 0x002fea000383ffff */
[----:B------:R-:W-:Y:S05]  /*9450*/  BRA `(.L_x_200) ;  /* 0xfffffffc00007947 */ /* 0x000fea000383ffff */
.L_x_189:
[----:B-1----:R1:W2:Y:S02]  /*9460*/  SYNCS.PHASECHK.TRANS64.TRYWAIT P0, [R11+URZ], R6 ;  /* 0x000000060b0075a7 */ /* 0x0022a4000800017f */
[----:B--2---:R-:W-:Y:S05]  /*9470*/  @!P0 NANOSLEEP.SYNCS 0x989680 ;  /* 0x009896800000895d */ /* 0x004fea0003900000 */
[----:B------:R-:W2:Y:S02]  /*9480*/  @!P0 SYNCS.PHASECHK.TRANS64 P0, [R11+URZ], R6 ;  /* 0x000000060b0085a7 */ /* 0x000ea4000800007f */
[----:B--2---:R-:W-:Y:S05]  /*9490*/  @!P0 BRA `(.L_x_189) ;  /* 0xfffffffc00f08947 */ /* 0x004fea000383ffff */
[----:B------:R-:W-:Y:S05]  /*94a0*/  BRA `(.L_x_201) ;  /* 0xfffffffc00087947 */ /* 0x000fea000383ffff */
.L_x_202:
[----:B------:R-:W-:-:S00]  /*94b0*/  BRA `(.L_x_202) ;  /* 0xfffffffc00fc7947 */ /* 0x000fc0000383ffff */
[----:B------:R-:W-:-:S00]  /*94c0*/  NOP ;  /* 0x0000000000007918 */ /* 0x000fc00000000000 */
        /* <DEDUP_REMOVED lines=11> */
.L_x_203:


//--------------------- .nv.shared._ZN7cutlass13device_kernelINS_4gemm6kernel13GemmUniversalIN4cute5tupleIJiiiiEEENS1_10collective13CollectiveMmaINS1_37MainloopSm90TmaGmmaWarpSpecializedFP8ILi5ENS5_IJNS4_1CILi1EEESB_SB_EEENS1_35KernelTmaWarpSpecializedCooperativeEEENS5_IJNSA_ILi128EEESF_NSA_ILi32EEEEEENS_12float_e4m3_tENS5_IJlSB_lEEESI_SJ_NS4_8TiledMMAINS4_8MMA_AtomIJNS4_4SM904GMMA31MMA_64x128x32_F32E4M3E4M3_SS_TNILNSN_7ScaleInE1ELSP_1EEEEEENS4_6LayoutINS5_IJNSA_ILi2EEESB_SB_EEENS5_IJSB_NSA_ILi0EEESV_EEEEENS5_IJNS4_10UnderscoreESY_SY_EEEEENS4_13SM90_TMA_LOADENS4_14ComposedLayoutINS4_7SwizzleILi1ELi4ELi3EEENS4_18smem_ptr_flag_bitsILi8EEENSS_INS5_IJNSA_ILi8EEESG_EEENS5_IJSG_SB_EEEEEEEvNS4_8identityES11_S1B_vS1C_EENS_8epilogue10collective6detail29Sm90TmaWarpSpecializedAdapterINS1F_15DefaultEpilogueISI_SJ_SJ_NS1E_6thread17LinearCombinationISI_Li1EffLNS1J_9ScaleType4KindE0ELNS_15FloatRoundStyleE2ESI_EENS1_15EpilogueDefaultEEEEEvvEEEEvNT_6ParamsE --------------------------
	.section	.nv.shared._ZN7cutlass13device_kernelINS_4gemm6kernel13GemmUniversalIN4cute5tupleIJiiiiEEENS1_10collective13CollectiveMmaINS1_37MainloopSm90TmaGmmaWarpSpecializedFP8ILi5ENS5_IJNS4_1CILi1EEESB_SB_EEENS1_35KernelTmaWarpSpecializedCooperativeEEENS5_IJNSA_ILi128EEESF_NSA_ILi32EEEEEENS_12float_e4m3_tENS5_IJlSB_lEEESI_SJ_NS4_8TiledMMAINS4_8MMA_AtomIJNS4_4SM904GMMA31MMA_64x128x32_F32E4M3E4M3_SS_TNILNSN_7ScaleInE1ELSP_1EEEEEENS4_6LayoutINS5_IJNSA_ILi2EEESB_SB_EEENS5_IJSB_NSA_ILi0EEESV_EEEEENS5_IJNS4_10UnderscoreESY_SY_EEEEENS4_13SM90_TMA_LOADENS4_14ComposedLayoutINS4_7SwizzleILi1ELi4ELi3EEENS4_18smem_ptr_flag_bitsILi8EEENSS_INS5_IJNSA_ILi8EEESG_EEENS5_IJSG_SB_EEEEEEEvNS4_8identityES11_S1B_vS1C_EENS_8epilogue10collective6detail29Sm90TmaWarpSpecializedAdapterINS1F_15DefaultEpilogueISI_SJ_SJ_NS1E_6thread17LinearCombinationISI_Li1EffLNS1J_9ScaleType4KindE0ELNS_15FloatRoundStyleE2ESI_EENS1_15EpilogueDefaultEEEEEvvEEEEvNT_6ParamsE,"aw",@nobits
	.sectionflags	@""
	.align	16
	.zero		1024


//--------------------- .nv.shared.reserved.0     --------------------------
	.section	.nv.shared.reserved.0,"aw",@nobits
	.weak		__nv_reservedSMEM_offset_0_alias
	.size		__nv_reservedSMEM_offset_0_alias, 0, 0
	.other		__nv_reservedSMEM_offset_0_alias,@"STO_CUDA_RESERVED_SHARED STV_DEFAULT"
__nv_reservedSMEM_offset_0_alias:
	.zero		0


//--------------------- .nv.global                --------------------------
	.section	.nv.global,"aw",@nobits
.nv.global:
	.type		_ZN40_INTERNAL_407b3486_4_k_cu_ac1ddf70_237104cute1_E,@object
	.size		_ZN40_INTERNAL_407b3486_4_k_cu_ac1ddf70_237104cute1_E,(_ZN40_INTERNAL_407b3486_4_k_cu_ac1ddf70_237104cuda3std3__45__cpo6cbeginE - _ZN40_INTERNAL_407b3486_4_k_cu_ac1ddf70_237104cute1_E)
_ZN40_INTERNAL_407b3486_4_k_cu_ac1ddf70_237104cute1_E:
	.zero		1
	.type		_ZN40_INTERNAL_407b3486_4_k_cu_ac1ddf70_237104cuda3std3__45__cpo6cbeginE,@object
	.size		_ZN40_INTERNAL_407b3486_4_k_cu_ac1ddf70_237104cuda3std3__45__cpo6cbeginE,(_ZN40_INTERNAL_407b3486_4_k_cu_ac1ddf70_237104cuda3std3__48in_placeE - _ZN40_INTERNAL_407b3486_4_k_cu_ac1ddf70_237104cuda3std3__45__cpo6cbeginE)
_ZN40_INTERNAL_407b3486_4_k_cu_ac1ddf70_237104cuda3std3__45__cpo6cbeginE:
	.zero		1
	.type		_ZN40_INTERNAL_407b3486_4_k_cu_ac1ddf70_237104cuda3std3__48in_placeE,@object
	.size		_ZN40_INTERNAL_407b3486_4_k_cu_ac1ddf70_237104cuda3std3__48in_placeE,(_ZN40_INTERNAL_407b3486_4_k_cu_ac1ddf70_237104cuda3std6ranges3__45__cpo9iter_moveE - _ZN40_INTERNAL_407b3486_4_k_cu_ac1ddf70_237104cuda3std3__48in_placeE)
_ZN40_INTERNAL_407b3486_4_k_cu_ac1ddf70_237104cuda3std3__48in_placeE:
	.zero		1
	.type		_ZN40_INTERNAL_407b3486_4_k_cu_ac1ddf70_237104cuda3std6ranges3__45__cpo9iter_moveE,@object
	.size		_ZN40_INTERNAL_407b3486_4_k_cu_ac1ddf70_237104cuda3std6ranges3__45__cpo9iter_moveE,(_ZN40_INTERNAL_407b3486_4_k_cu_ac1ddf70_237104cuda3std3__45__cpo5beginE - _ZN40_INTERNAL_407b3486_4_k_cu_ac1ddf70_237104cuda3std6ranges3__45__cpo9iter_moveE)
_ZN40_INTERNAL_407b3486_4_k_cu_ac1ddf70_237104cuda3std6ranges3__45__cpo9iter_moveE:
	.zero		1
	.type		_ZN40_INTERNAL_407b3486_4_k_cu_ac1ddf70_237104cuda3std3__45__cpo5beginE,@object
	.size		_ZN40_INTERNAL_407b3486_4_k_cu_ac1ddf70_237104cuda3std3__45__cpo5beginE,(_ZN40_INTERNAL_407b3486_4_k_cu_ac1ddf70_237104cuda3std3__442_GLOBAL__N__407b3486_4_k_cu_ac1ddf70_237106ignoreE - _ZN40_INTERNAL_407b3486_4_k_cu_ac1ddf70_237104cuda3std3__45__cpo5beginE)
_ZN40_INTERNAL_407b3486_4_k_cu_ac1ddf70_237104cuda3std3__45__cpo5beginE:
	.zero		1
	.type		_ZN40_INTERNAL_407b3486_4_k_cu_ac1ddf70_237104cuda3std3__442_GLOBAL__N__407b3486_4_k_cu_ac1ddf70_237106ignoreE,@object
	.size		_ZN40_INTERNAL_407b3486_4_k_cu_ac1ddf70_237104cuda3std3__442_GLOBAL__N__407b3486_4_k_cu_ac1ddf70_237106ignoreE,(_ZN40_INTERNAL_407b3486_4_k_cu_ac1ddf70_237104cute7productE - _ZN40_INTERNAL_407b3486_4_k_cu_ac1ddf70_237104cuda3std3__442_GLOBAL__N__407b3486_4_k_cu_ac1ddf70_237106ignoreE)
_ZN40_INTERNAL_407b3486_4_k_cu_ac1ddf70_237104cuda3std3__442_GLOBAL__N__407b3486_4_k_cu_ac1ddf70_237106ignoreE:
	.zero		1
	.type		_ZN40_INTERNAL_407b3486_4_k_cu_ac1ddf70_237104cute7productE,@object
	.size		_ZN40_INTERNAL_407b3486_4_k_cu_ac1ddf70_237104cute7productE,(_ZN40_INTERNAL_407b3486_4_k_cu_ac1ddf70_237104cuda3std3__45__cpo3endE - _ZN40_INTERNAL_407b3486_4_k_cu_ac1ddf70_237104cute7productE)
_ZN40_INTERNAL_407b3486_4_k_cu_ac1ddf70_237104cute7productE:
	.zero		1
	.type		_ZN40_INTERNAL_407b3486_4_k_cu_ac1ddf70_237104cuda3std3__45__cpo3endE,@object
	.size		_ZN40_INTERNAL_407b3486_4_k_cu_ac1ddf70_237104cuda3std3__45__cpo3endE,(_ZN40_INTERNAL_407b3486_4_k_cu_ac1ddf70_237104cuda3std3__419piecewise_constructE - _ZN40_INTERNAL_407b3486_4_k_cu_ac1ddf70_237104cuda3std3__45__cpo3endE)
_ZN40_INTERNAL_407b3486_4_k_cu_ac1ddf70_237104cuda3std3__45__cpo3endE:
	.zero		1
	.type		_ZN40_INTERNAL_407b3486_4_k_cu_ac1ddf70_237104cuda3std3__419piecewise_constructE,@object
	.size		_ZN40_INTERNAL_407b3486_4_k_cu_ac1ddf70_237104cuda3std3__419piecewise_constructE,(_ZN40_INTERNAL_407b3486_4_k_cu_ac1ddf70_237104cuda3std3__45__cpo4cendE - _ZN40_INTERNAL_407b3486_4_k_cu_ac1ddf70_237104cuda3std3__419piecewise_constructE)
_ZN40_INTERNAL_407b3486_4_k_cu_ac1ddf70_237104cuda3std3__419piecewise_constructE:
	.zero		1
	.type		_ZN40_INTERNAL_407b3486_4_k_cu_ac1ddf70_237104cuda3std3__45__cpo4cendE,@object
	.size		_ZN40_INTERNAL_407b3486_4_k_cu_ac1ddf70_237104cuda3std3__45__cpo4cendE,(_ZN40_INTERNAL_407b3486_4_k_cu_ac1ddf70_237104cuda3std6ranges3__45__cpo4swapE - _ZN40_INTERNAL_407b3486_4_k_cu_ac1ddf70_237104cuda3std3__45__cpo4cendE)
_ZN40_INTERNAL_407b3486_4_k_cu_ac1ddf70_237104cuda3std3__45__cpo4cendE:
	.zero		1
	.type		_ZN40_INTERNAL_407b3486_4_k_cu_ac1ddf70_237104cuda3std6ranges3__45__cpo4swapE,@object
	.size		_ZN40_INTERNAL_407b3486_4_k_cu_ac1ddf70_237104cuda3std6ranges3__45__cpo4swapE,(.L_7 - _ZN40_INTERNAL_407b3486_4_k_cu_ac1ddf70_237104cuda3std6ranges3__45__cpo4swapE)
_ZN40_INTERNAL_407b3486_4_k_cu_ac1ddf70_237104cuda3std6ranges3__45__cpo4swapE:
	.zero		1
.L_7:


//--------------------- .nv.constant0._ZN7cutlass13device_kernelINS_4gemm6kernel13GemmUniversalIN4cute5tupleIJiiiiEEENS1_10collective13CollectiveMmaINS1_37MainloopSm90TmaGmmaWarpSpecializedFP8ILi5ENS5_IJNS4_1CILi1EEESB_SB_EEENS1_35KernelTmaWarpSpecializedCooperativeEEENS5_IJNSA_ILi128EEESF_NSA_ILi32EEEEEENS_12float_e4m3_tENS5_IJlSB_lEEESI_SJ_NS4_8TiledMMAINS4_8MMA_AtomIJNS4_4SM904GMMA31MMA_64x128x32_F32E4M3E4M3_SS_TNILNSN_7ScaleInE1ELSP_1EEEEEENS4_6LayoutINS5_IJNSA_ILi2EEESB_SB_EEENS5_IJSB_NSA_ILi0EEESV_EEEEENS5_IJNS4_10UnderscoreESY_SY_EEEEENS4_13SM90_TMA_LOADENS4_14ComposedLayoutINS4_7SwizzleILi1ELi4ELi3EEENS4_18smem_ptr_flag_bitsILi8EEENSS_INS5_IJNSA_ILi8EEESG_EEENS5_IJSG_SB_EEEEEEEvNS4_8identityES11_S1B_vS1C_EENS_8epilogue10collective6detail29Sm90TmaWarpSpecializedAdapterINS1F_15DefaultEpilogueISI_SJ_SJ_NS1E_6thread17LinearCombinationISI_Li1EffLNS1J_9ScaleType4KindE0ELNS_15FloatRoundStyleE2ESI_EENS1_15EpilogueDefaultEEEEEvvEEEEvNT_6ParamsE --------------------------
	.section	.nv.constant0._ZN7cutlass13device_kernelINS_4gemm6kernel13GemmUniversalIN4cute5tupleIJiiiiEEENS1_10collective13CollectiveMmaINS1_37MainloopSm90TmaGmmaWarpSpecializedFP8ILi5ENS5_IJNS4_1CILi1EEESB_SB_EEENS1_35KernelTmaWarpSpecializedCooperativeEEENS5_IJNSA_ILi128EEESF_NSA_ILi32EEEEEENS_12float_e4m3_tENS5_IJlSB_lEEESI_SJ_NS4_8TiledMMAINS4_8MMA_AtomIJNS4_4SM904GMMA31MMA_64x128x32_F32E4M3E4M3_SS_TNILNSN_7ScaleInE1ELSP_1EEEEEENS4_6LayoutINS5_IJNSA_ILi2EEESB_SB_EEENS5_IJSB_NSA_ILi0EEESV_EEEEENS5_IJNS4_10UnderscoreESY_SY_EEEEENS4_13SM90_TMA_LOADENS4_14ComposedLayoutINS4_7SwizzleILi1ELi4ELi3EEENS4_18smem_ptr_flag_bitsILi8EEENSS_INS5_IJNSA_ILi8EEESG_EEENS5_IJSG_SB_EEEEEEEvNS4_8identityES11_S1B_vS1C_EENS_8epilogue10collective6detail29Sm90TmaWarpSpecializedAdapterINS1F_15DefaultEpilogueISI_SJ_SJ_NS1E_6thread17LinearCombinationISI_Li1EffLNS1J_9ScaleType4KindE0ELNS_15FloatRoundStyleE2ESI_EENS1_15EpilogueDefaultEEEEEvvEEEEvNT_6ParamsE,"a",@progbits
	.sectionflags	@""
	.align	4
.nv.constant0._ZN7cutlass13device_kernelINS_4gemm6kernel13GemmUniversalIN4cute5tupleIJiiiiEEENS1_10collective13CollectiveMmaINS1_37MainloopSm90TmaGmmaWarpSpecializedFP8ILi5ENS5_IJNS4_1CILi1EEESB_SB_EEENS1_35KernelTmaWarpSpecializedCooperativeEEENS5_IJNSA_ILi128EEESF_NSA_ILi32EEEEEENS_12float_e4m3_tENS5_IJlSB_lEEESI_SJ_NS4_8TiledMMAINS4_8MMA_AtomIJNS4_4SM904GMMA31MMA_64x128x32_F32E4M3E4M3_SS_TNILNSN_7ScaleInE1ELSP_1EEEEEENS4_6LayoutINS5_IJNSA_ILi2EEESB_SB_EEENS5_IJSB_NSA_ILi0EEESV_EEEEENS5_IJNS4_10UnderscoreESY_SY_EEEEENS4_13SM90_TMA_LOADENS4_14ComposedLayoutINS4_7SwizzleILi1ELi4ELi3EEENS4_18smem_ptr_flag_bitsILi8EEENSS_INS5_IJNSA_ILi8EEESG_EEENS5_IJSG_SB_EEEEEEEvNS4_8identityES11_S1B_vS1C_EENS_8epilogue10collective6detail29Sm90TmaWarpSpecializedAdapterINS1F_15DefaultEpilogueISI_SJ_SJ_NS1E_6thread17LinearCombinationISI_Li1EffLNS1J_9ScaleType4KindE0ELNS_15FloatRoundStyleE2ESI_EENS1_15EpilogueDefaultEEEEEvvEEEEvNT_6ParamsE:
	.zero		1664


//--------------------- SYMBOLS --------------------------

	.type		.nv.reservedSmem.offset0,@object
	.size		.nv.reservedSmem.offset0,0x4
